// auto-generated by cutlass_sweep.gemm — config: {"arch": "sm_90", "cluster_m": 1, "cluster_n": 1, "dtype": "fp16", "stages": 3, "tile_k": 32, "tile_m": 128, "tile_n": 128}
#include "cutlass/cutlass.h"
#include "cutlass/gemm/collective/collective_builder.hpp"
#include "cutlass/gemm/device/gemm_universal_adapter.h"
#include "cutlass/gemm/kernel/gemm_universal.hpp"
#include "cutlass/epilogue/collective/collective_builder.hpp"

using ElemA = cutlass::half_t;
using ElemB = cutlass::half_t;
using ElemCD = cutlass::half_t;
using Acc  = float;
using TileShape    = cute::Shape<cute::_128, cute::_128, cute::_32>;
using ClusterShape = cute::Shape<cute::_1, cute::_1, cute::_1>;

using CollectiveEpilogue = typename cutlass::epilogue::collective::CollectiveBuilder<
    cutlass::arch::Sm90, cutlass::arch::OpClassTensorOp,
    TileShape, ClusterShape,
    cutlass::epilogue::collective::EpilogueTileAuto,
    Acc, Acc,
    ElemCD, cutlass::layout::RowMajor, 128 / cutlass::sizeof_bits<ElemCD>::value,
    ElemCD, cutlass::layout::RowMajor, 128 / cutlass::sizeof_bits<ElemCD>::value,
    cutlass::epilogue::collective::EpilogueScheduleAuto
  >::CollectiveOp;

using CollectiveMainloop = typename cutlass::gemm::collective::CollectiveBuilder<
    cutlass::arch::Sm90, cutlass::arch::OpClassTensorOp,
    ElemA, cutlass::layout::RowMajor, 128 / cutlass::sizeof_bits<ElemA>::value,
    ElemB, cutlass::layout::ColumnMajor, 128 / cutlass::sizeof_bits<ElemB>::value,
    Acc,
    TileShape, ClusterShape,
    cutlass::gemm::collective::StageCount<3>,
    cutlass::gemm::collective::KernelScheduleAuto
  >::CollectiveOp;

using GemmKernel = cutlass::gemm::kernel::GemmUniversal<
    cute::Shape<int,int,int,int>,
    CollectiveMainloop,
    CollectiveEpilogue
>;
using Gemm = cutlass::gemm::device::GemmUniversalAdapter<GemmKernel>;

// Force the device kernel symbol into the cubin without needing a host main.
auto* _anchor = &cutlass::device_kernel<GemmKernel>;


// ===== COMPILED SASS (sm_90a) =====

	.target	sm_90a

	.elftype	@"ET_EXEC"


//--------------------- .note.nv.tkinfo           --------------------------
	.section	.note.nv.tkinfo,"",@"SHT_NOTE"
	.sectionflags	@"SHF_NOTE_NV_TKINFO"
	.tkinfo
        /*0018*/ 	.word	0x00000002
        /*0030*/ 	.string	""
        /*0030*/ 	.string	"ptxas"
        /*0030*/ 	.string	"Cuda compilation tools, release 13.0, V13.0.88"
        /*0030*/ 	.string	"Build cuda_13.0.r13.0/compiler.36424714_0"
        /*0030*/ 	.string	"-arch sm_90a -m 64 "



//--------------------- .note.nv.cuinfo           --------------------------
	.section	.note.nv.cuinfo,"",@"SHT_NOTE"
	.sectionflags	@"SHF_NOTE_NV_CUINFO"
        /*0018*/ 	.short	0x0002
        /*001a*/ 	.short	0x005a
        /*001c*/ 	.short	0x0082
	.zero		2


//--------------------- .nv.info                  --------------------------
	.section	.nv.info,"",@"SHT_CUDA_INFO"
	.align	4


	//----- nvinfo : EIATTR_REGCOUNT
	.align		4
        /*0000*/ 	.byte	0x04, 0x2f
        /*0002*/ 	.short	(.L_15 - .L_14)
	.align		4
.L_14:
        /*0004*/ 	.word	index@(_ZN7cutlass13device_kernelINS_4gemm6kernel13GemmUniversalIN4cute5tupleIJiiiiEEENS1_10collective13CollectiveMmaINS1_34MainloopSm90TmaGmmaWarpSpecializedILi3ENS5_IJNS4_1CILi1EEESB_SB_EEENS1_35KernelTmaWarpSpecializedCooperativeEEENS5_IJNSA_ILi128EEESF_NSA_ILi32EEEEEENS_6half_tENS5_IJlSB_lEEESI_SJ_NS4_8TiledMMAINS4_8MMA_AtomIJNS4_4SM904GMMA26MMA_64x128x16_F32F16F16_SSILNSN_5MajorE0ELSP_0ELNSN_7ScaleInE1ELSQ_1EEEEEENS4_6LayoutINS5_IJNSA_ILi2EEESB_SB_EEENS5_IJSB_NSA_ILi0EEESW_EEEEENS5_IJNS4_10UnderscoreESZ_SZ_EEEEENS4_13SM90_TMA_LOADENS4_14ComposedLayoutINS4_7SwizzleILi2ELi4ELi3EEENS4_18smem_ptr_flag_bitsILi16EEENST_INS5_IJNSA_ILi8EEESG_EEENS5_IJSG_SB_EEEEEEEvNS4_8identityES12_S1C_vS1D_EENS_8epilogue10collective6detail29Sm90TmaWarpSpecializedAdapterINS1G_15DefaultEpilogueISI_SJ_SJ_NS1F_6thread17LinearCombinationISI_Li1EffLNS1K_9ScaleType4KindE0ELNS_15FloatRoundStyleE2ESI_EENS1_15EpilogueDefaultEEEEEvvEEEEvNT_6ParamsE)
        /*0008*/ 	.word	0x000000a8


	//----- nvinfo : EIATTR_FRAME_SIZE
	.align		4
.L_15:
        /*000c*/ 	.byte	0x04, 0x11
        /*000e*/ 	.short	(.L_17 - .L_16)
	.align		4
.L_16:
        /*0010*/ 	.word	index@(_ZN7cutlass13device_kernelINS_4gemm6kernel13GemmUniversalIN4cute5tupleIJiiiiEEENS1_10collective13CollectiveMmaINS1_34MainloopSm90TmaGmmaWarpSpecializedILi3ENS5_IJNS4_1CILi1EEESB_SB_EEENS1_35KernelTmaWarpSpecializedCooperativeEEENS5_IJNSA_ILi128EEESF_NSA_ILi32EEEEEENS_6half_tENS5_IJlSB_lEEESI_SJ_NS4_8TiledMMAINS4_8MMA_AtomIJNS4_4SM904GMMA26MMA_64x128x16_F32F16F16_SSILNSN_5MajorE0ELSP_0ELNSN_7ScaleInE1ELSQ_1EEEEEENS4_6LayoutINS5_IJNSA_ILi2EEESB_SB_EEENS5_IJSB_NSA_ILi0EEESW_EEEEENS5_IJNS4_10UnderscoreESZ_SZ_EEEEENS4_13SM90_TMA_LOADENS4_14ComposedLayoutINS4_7SwizzleILi2ELi4ELi3EEENS4_18smem_ptr_flag_bitsILi16EEENST_INS5_IJNSA_ILi8EEESG_EEENS5_IJSG_SB_EEEEEEEvNS4_8identityES12_S1C_vS1D_EENS_8epilogue10collective6detail29Sm90TmaWarpSpecializedAdapterINS1G_15DefaultEpilogueISI_SJ_SJ_NS1F_6thread17LinearCombinationISI_Li1EffLNS1K_9ScaleType4KindE0ELNS_15FloatRoundStyleE2ESI_EENS1_15EpilogueDefaultEEEEEvvEEEEvNT_6ParamsE)
        /*0014*/ 	.word	0x00000000


	//----- nvinfo : EIATTR_MIN_STACK_SIZE
	.align		4
.L_17:
        /*0018*/ 	.byte	0x04, 0x12
        /*001a*/ 	.short	(.L_19 - .L_18)
	.align		4
.L_18:
        /*001c*/ 	.word	index@(_ZN7cutlass13device_kernelINS_4gemm6kernel13GemmUniversalIN4cute5tupleIJiiiiEEENS1_10collective13CollectiveMmaINS1_34MainloopSm90TmaGmmaWarpSpecializedILi3ENS5_IJNS4_1CILi1EEESB_SB_EEENS1_35KernelTmaWarpSpecializedCooperativeEEENS5_IJNSA_ILi128EEESF_NSA_ILi32EEEEEENS_6half_tENS5_IJlSB_lEEESI_SJ_NS4_8TiledMMAINS4_8MMA_AtomIJNS4_4SM904GMMA26MMA_64x128x16_F32F16F16_SSILNSN_5MajorE0ELSP_0ELNSN_7ScaleInE1ELSQ_1EEEEEENS4_6LayoutINS5_IJNSA_ILi2EEESB_SB_EEENS5_IJSB_NSA_ILi0EEESW_EEEEENS5_IJNS4_10UnderscoreESZ_SZ_EEEEENS4_13SM90_TMA_LOADENS4_14ComposedLayoutINS4_7SwizzleILi2ELi4ELi3EEENS4_18smem_ptr_flag_bitsILi16EEENST_INS5_IJNSA_ILi8EEESG_EEENS5_IJSG_SB_EEEEEEEvNS4_8identityES12_S1C_vS1D_EENS_8epilogue10collective6detail29Sm90TmaWarpSpecializedAdapterINS1G_15DefaultEpilogueISI_SJ_SJ_NS1F_6thread17LinearCombinationISI_Li1EffLNS1K_9ScaleType4KindE0ELNS_15FloatRoundStyleE2ESI_EENS1_15EpilogueDefaultEEEEEvvEEEEvNT_6ParamsE)
        /*0020*/ 	.word	0x00000000
.L_19:


//--------------------- .nv.compat                --------------------------
	.section	.nv.compat,"",@"SHT_CUDA_COMPAT_INFO"
	.align	4
        /*0000*/ 	.byte	0x02, 0x09, 0x01, 0x00, 0x02, 0x02, 0x04, 0x00, 0x02, 0x05, 0x05, 0x00, 0x03, 0x07, 0x01, 0x01
        /*0010*/ 	.byte	0x02, 0x03, 0x01, 0x00, 0x02, 0x06, 0x01, 0x00, 0x04, 0x0b, 0x08, 0x00, 0x00, 0x00, 0x00, 0x00
        /*0020*/ 	.byte	0x00, 0x00, 0x00, 0x00


//--------------------- .nv.info._ZN7cutlass13device_kernelINS_4gemm6kernel13GemmUniversalIN4cute5tupleIJiiiiEEENS1_10collective13CollectiveMmaINS1_34MainloopSm90TmaGmmaWarpSpecializedILi3ENS5_IJNS4_1CILi1EEESB_SB_EEENS1_35KernelTmaWarpSpecializedCooperativeEEENS5_IJNSA_ILi128EEESF_NSA_ILi32EEEEEENS_6half_tENS5_IJlSB_lEEESI_SJ_NS4_8TiledMMAINS4_8MMA_AtomIJNS4_4SM904GMMA26MMA_64x128x16_F32F16F16_SSILNSN_5MajorE0ELSP_0ELNSN_7ScaleInE1ELSQ_1EEEEEENS4_6LayoutINS5_IJNSA_ILi2EEESB_SB_EEENS5_IJSB_NSA_ILi0EEESW_EEEEENS5_IJNS4_10UnderscoreESZ_SZ_EEEEENS4_13SM90_TMA_LOADENS4_14ComposedLayoutINS4_7SwizzleILi2ELi4ELi3EEENS4_18smem_ptr_flag_bitsILi16EEENST_INS5_IJNSA_ILi8EEESG_EEENS5_IJSG_SB_EEEEEEEvNS4_8identityES12_S1C_vS1D_EENS_8epilogue10collective6detail29Sm90TmaWarpSpecializedAdapterINS1G_15DefaultEpilogueISI_SJ_SJ_NS1F_6thread17LinearCombinationISI_Li1EffLNS1K_9ScaleType4KindE0ELNS_15FloatRoundStyleE2ESI_EENS1_15EpilogueDefaultEEEEEvvEEEEvNT_6ParamsE --------------------------
	.section	.nv.info._ZN7cutlass13device_kernelINS_4gemm6kernel13GemmUniversalIN4cute5tupleIJiiiiEEENS1_10collective13CollectiveMmaINS1_34MainloopSm90TmaGmmaWarpSpecializedILi3ENS5_IJNS4_1CILi1EEESB_SB_EEENS1_35KernelTmaWarpSpecializedCooperativeEEENS5_IJNSA_ILi128EEESF_NSA_ILi32EEEEEENS_6half_tENS5_IJlSB_lEEESI_SJ_NS4_8TiledMMAINS4_8MMA_AtomIJNS4_4SM904GMMA26MMA_64x128x16_F32F16F16_SSILNSN_5MajorE0ELSP_0ELNSN_7ScaleInE1ELSQ_1EEEEEENS4_6LayoutINS5_IJNSA_ILi2EEESB_SB_EEENS5_IJSB_NSA_ILi0EEESW_EEEEENS5_IJNS4_10UnderscoreESZ_SZ_EEEEENS4_13SM90_TMA_LOADENS4_14ComposedLayoutINS4_7SwizzleILi2ELi4ELi3EEENS4_18smem_ptr_flag_bitsILi16EEENST_INS5_IJNSA_ILi8EEESG_EEENS5_IJSG_SB_EEEEEEEvNS4_8identityES12_S1C_vS1D_EENS_8epilogue10collective6detail29Sm90TmaWarpSpecializedAdapterINS1G_15DefaultEpilogueISI_SJ_SJ_NS1F_6thread17LinearCombinationISI_Li1EffLNS1K_9ScaleType4KindE0ELNS_15FloatRoundStyleE2ESI_EENS1_15EpilogueDefaultEEEEEvvEEEEvNT_6ParamsE,"",@"SHT_CUDA_INFO"
	.sectionflags	@""
	.align	4


	//----- nvinfo : EIATTR_CUDA_API_VERSION
	.align		4
        /*0000*/ 	.byte	0x04, 0x37
        /*0002*/ 	.short	(.L_21 - .L_20)
.L_20:
        /*0004*/ 	.word	0x00000082


	//----- nvinfo : EIATTR_KPARAM_INFO
	.align		4
.L_21:
        /*0008*/ 	.byte	0x04, 0x17
        /*000a*/ 	.short	(.L_23 - .L_22)
.L_22:
        /*000c*/ 	.word	0x00000000
        /*0010*/ 	.short	0x0000
        /*0012*/ 	.short	0x0070
        /*0014*/ 	.byte	0x00, 0xf0, 0x01, 0x10


	//----- nvinfo : EIATTR_SPARSE_MMA_MASK
	.align		4
.L_23:
        /*0018*/ 	.byte	0x03, 0x50
        /*001a*/ 	.short	0x0000


	//----- nvinfo : EIATTR_MAXREG_COUNT
	.align		4
        /*001c*/ 	.byte	0x03, 0x1b
        /*001e*/ 	.short	0x00a8


	//----- nvinfo : EIATTR_NUM_BARRIERS
	.align		4
        /*0020*/ 	.byte	0x02, 0x4c
        /*0022*/ 	.byte	0x01
	.zero		1


	//----- nvinfo : EIATTR_EXTERNS
	.align		4
        /*0024*/ 	.byte	0x04, 0x0f
        /*0026*/ 	.short	(.L_25 - .L_24)


	//   ....[0]....
	.align		4
.L_24:
        /*0028*/ 	.word	index@(__assertfail)


	//----- nvinfo : EIATTR_MERCURY_ISA_VERSION
	.align		4
.L_25:
        /*002c*/ 	.byte	0x03, 0x5f
        /*002e*/ 	.short	0x0101


	//----- nvinfo : EIATTR_INT_WARP_WIDE_INSTR_OFFSETS
	.align		4
        /*0030*/ 	.byte	0x04, 0x31
        /*0032*/ 	.short	(.L_27 - .L_26)


	//   ....[0]....
.L_26:
        /*0034*/ 	.word	0x00000390


	//   ....[1]....
        /*0038*/ 	.word	0x000003c0


	//   ....[2]....
        /*003c*/ 	.word	0x000004a0


	//----- nvinfo : EIATTR_COOP_GROUP_MASK_REGIDS
	.align		4
.L_27:
        /*0040*/ 	.byte	0x04, 0x29
        /*0042*/ 	.short	(.L_29 - .L_28)


	//   ....[0]....
.L_28:
        /*0044*/ 	.word	0xffffffff


	//   ....[1]....
        /*0048*/ 	.word	0xffffffff


	//   ....[2]....
        /*004c*/ 	.word	0xffffffff


	//   ....[3]....
        /*0050*/ 	.word	0xffffffff


	//   ....[4]....
        /*0054*/ 	.word	0xffffffff


	//----- nvinfo : EIATTR_COOP_GROUP_INSTR_OFFSETS
	.align		4
.L_29:
        /*0058*/ 	.byte	0x04, 0x28
        /*005a*/ 	.short	(.L_31 - .L_30)


	//   ....[0]....
.L_30:
        /*005c*/ 	.word	0x00000060


	//   ....[1]....
        /*0060*/ 	.word	0x00000070


	//   ....[2]....
        /*0064*/ 	.word	0x00000130


	//   ....[3]....
        /*0068*/ 	.word	0x000002a0


	//   ....[4]....
        /*006c*/ 	.word	0x00000f50


	//----- nvinfo : EIATTR_REG_RECONFIG
	.align		4
.L_31:
        /*0070*/ 	.byte	0x01, 0x54
	.zero		2


	//----- nvinfo : EIATTR_SYSCALL_OFFSETS
	.align		4
        /*0074*/ 	.byte	0x04, 0x46
        /*0076*/ 	.short	(.L_33 - .L_32)


	//   ....[0]....
.L_32:
        /*0078*/ 	.word	0x00001110


	//----- nvinfo : EIATTR_MBARRIER_INSTR_OFFSETS
	.align		4
.L_33:
        /*007c*/ 	.byte	0x04, 0x39
        /*007e*/ 	.short	(.L_35 - .L_34)


	//   ....[0]....
.L_34:
        /*0080*/ 	.word	0x00000230
        /*0084*/ 	.word	0x000000ff
        /*0088*/ 	.word	0x00000000
        /*008c*/ 	.short	0x0100
        /*008e*/ 	.byte	0x08
	.zero		1


	//   ....[1]....
        /*0090*/ 	.word	0x00000240
        /*0094*/ 	.word	0x000000ff
        /*0098*/ 	.word	0x00000018
        /*009c*/ 	.short	0x0100
        /*009e*/ 	.byte	0x08
	.zero		1


	//   ....[2]....
        /*00a0*/ 	.word	0x00000250
        /*00a4*/ 	.word	0x000000ff
        /*00a8*/ 	.word	0x00000008
        /*00ac*/ 	.short	0x0100
        /*00ae*/ 	.byte	0x08
	.zero		1


	//   ....[3]....
        /*00b0*/ 	.word	0x00000260
        /*00b4*/ 	.word	0x000000ff
        /*00b8*/ 	.word	0x00000020
        /*00bc*/ 	.short	0x0100
        /*00be*/ 	.byte	0x08
	.zero		1


	//   ....[4]....
        /*00c0*/ 	.word	0x00000270
        /*00c4*/ 	.word	0x000000ff
        /*00c8*/ 	.word	0x00000010
        /*00cc*/ 	.short	0x0100
        /*00ce*/ 	.byte	0x08
	.zero		1


	//   ....[5]....
        /*00d0*/ 	.word	0x00000280
        /*00d4*/ 	.word	0x000000ff
        /*00d8*/ 	.word	0x00000028
        /*00dc*/ 	.short	0x0100
        /*00de*/ 	.byte	0x08
	.zero		1


	//   ....[6]....
        /*00e0*/ 	.word	0x00000510
        /*00e4*/ 	.word	0x000000ff
        /*00e8*/ 	.word	0x00000040
        /*00ec*/ 	.short	0x0100
        /*00ee*/ 	.byte	0x06
	.zero		1


	//   ....[7]....
        /*00f0*/ 	.word	0x00000570
        /*00f4*/ 	.word	0x000000ff
        /*00f8*/ 	.word	0x00000048
        /*00fc*/ 	.short	0x0100
        /*00fe*/ 	.byte	0x06
	.zero		1


	//   ....[8]....
        /*0100*/ 	.word	0x00001190
        /*0104*/ 	.word	0x00000003
        /*0108*/ 	.word	0x00000000
        /*010c*/ 	.short	0x010a
        /*010e*/ 	.byte	0x3f
	.zero		1


	//   ....[9]....
        /*0110*/ 	.word	0x000011d0
        /*0114*/ 	.word	0x00000003
        /*0118*/ 	.word	0x00000000
        /*011c*/ 	.short	0x010a
        /*011e*/ 	.byte	0x3f
	.zero		1


	//   ....[10]....
        /*0120*/ 	.word	0x00001470
        /*0124*/ 	.word	0x000000ff
        /*0128*/ 	.word	0x00000000
        /*012c*/ 	.short	0x010a
        /*012e*/ 	.byte	0x04
	.zero		1


	//   ....[11]....
        /*0130*/ 	.word	0x000014b0
        /*0134*/ 	.word	0x000000ff
        /*0138*/ 	.word	0x00000000
        /*013c*/ 	.short	0x010a
        /*013e*/ 	.byte	0x04
	.zero		1


	//   ....[12]....
        /*0140*/ 	.word	0x00001610
        /*0144*/ 	.word	0x000000ff
        /*0148*/ 	.word	0x00000000
        /*014c*/ 	.short	0x0101
        /*014e*/ 	.byte	0x04
	.zero		1


	//   ....[13]....
        /*0150*/ 	.word	0x00001810
        /*0154*/ 	.word	0x000000ff
        /*0158*/ 	.word	0x00000000
        /*015c*/ 	.short	0x0101
        /*015e*/ 	.byte	0x06
	.zero		1


	//   ....[14]....
        /*0160*/ 	.word	0x00006ba0
        /*0164*/ 	.word	0x0000000e
        /*0168*/ 	.word	0x00000018
        /*016c*/ 	.short	0x010a
        /*016e*/ 	.byte	0x3f
	.zero		1


	//   ....[15]....
        /*0170*/ 	.word	0x00006f00
        /*0174*/ 	.word	0x00000006
        /*0178*/ 	.word	0x00000048
        /*017c*/ 	.short	0x0101
        /*017e*/ 	.byte	0x3f
	.zero		1


	//   ....[16]....
        /*0180*/ 	.word	0x00007630
        /*0184*/ 	.word	0x00000007
        /*0188*/ 	.word	0x00000000
        /*018c*/ 	.short	0x010a
        /*018e*/ 	.byte	0x3f
	.zero		1


	//   ....[17]....
        /*0190*/ 	.word	0x000076b0
        /*0194*/ 	.word	0x00000009
        /*0198*/ 	.word	0x00000000
        /*019c*/ 	.short	0x010a
        /*019e*/ 	.byte	0x3f
	.zero		1


	//   ....[18]....
        /*01a0*/ 	.word	0x00007740
        /*01a4*/ 	.word	0x00000003
        /*01a8*/ 	.word	0x00000000
        /*01ac*/ 	.short	0x010a
        /*01ae*/ 	.byte	0x3f
	.zero		1


	//   ....[19]....
        /*01b0*/ 	.word	0x000077a0
        /*01b4*/ 	.word	0x00000003
        /*01b8*/ 	.word	0x00000000
        /*01bc*/ 	.short	0x010a
        /*01be*/ 	.byte	0x3f
	.zero		1


	//   ....[20]....
        /*01c0*/ 	.word	0x00007800
        /*01c4*/ 	.word	0x00000004
        /*01c8*/ 	.word	0x00000000
        /*01cc*/ 	.short	0x010a
        /*01ce*/ 	.byte	0x3f
	.zero		1


	//   ....[21]....
        /*01d0*/ 	.word	0x000078d0
        /*01d4*/ 	.word	0x0000000e
        /*01d8*/ 	.word	0x00000018
        /*01dc*/ 	.short	0x010a
        /*01de*/ 	.byte	0x3f
	.zero		1


	//   ....[22]....
        /*01e0*/ 	.word	0x000079a0
        /*01e4*/ 	.word	0x00000007
        /*01e8*/ 	.word	0x00000000
        /*01ec*/ 	.short	0x010a
        /*01ee*/ 	.byte	0x3f
	.zero		1


	//   ....[23]....
        /*01f0*/ 	.word	0x000079f0
        /*01f4*/ 	.word	0x00000009
        /*01f8*/ 	.word	0x00000000
        /*01fc*/ 	.short	0x010a
        /*01fe*/ 	.byte	0x3f
	.zero		1


	//----- nvinfo : EIATTR_NUM_MBARRIERS
	.align		4
.L_35:
        /*0200*/ 	.byte	0x03, 0x38
        /*0202*/ 	.short	0x0008


	//----- nvinfo : EIATTR_EXIT_INSTR_OFFSETS
	.align		4
        /*0204*/ 	.byte	0x04, 0x1c
        /*0206*/ 	.short	(.L_37 - .L_36)


	//   ....[0]....
.L_36:
        /*0208*/ 	.word	0x000005c0


	//   ....[1]....
        /*020c*/ 	.word	0x00000e80


	//   ....[2]....
        /*0210*/ 	.word	0x00006210


	//   ....[3]....
        /*0214*/ 	.word	0x00006840


	//   ....[4]....
        /*0218*/ 	.word	0x00007790


	//----- nvinfo : EIATTR_MAX_THREADS
	.align		4
.L_37:
        /*021c*/ 	.byte	0x04, 0x05
        /*021e*/ 	.short	(.L_39 - .L_38)
.L_38:
        /*0220*/ 	.word	0x00000180
        /*0224*/ 	.word	0x00000001
        /*0228*/ 	.word	0x00000001


	//----- nvinfo : EIATTR_CRS_STACK_SIZE
	.align		4
.L_39:
        /*022c*/ 	.byte	0x04, 0x1e
        /*022e*/ 	.short	(.L_41 - .L_40)
.L_40:
        /*0230*/ 	.word	0x00000000


	//----- nvinfo : EIATTR_CBANK_PARAM_SIZE
	.align		4
.L_41:
        /*0234*/ 	.byte	0x03, 0x19
        /*0236*/ 	.short	0x0470


	//----- nvinfo : EIATTR_PARAM_CBANK
	.align		4
        /*0238*/ 	.byte	0x04, 0x0a
        /*023a*/ 	.short	(.L_43 - .L_42)
	.align		4
.L_42:
        /*023c*/ 	.word	index@(.nv.constant0._ZN7cutlass13device_kernelINS_4gemm6kernel13GemmUniversalIN4cute5tupleIJiiiiEEENS1_10collective13CollectiveMmaINS1_34MainloopSm90TmaGmmaWarpSpecializedILi3ENS5_IJNS4_1CILi1EEESB_SB_EEENS1_35KernelTmaWarpSpecializedCooperativeEEENS5_IJNSA_ILi128EEESF_NSA_ILi32EEEEEENS_6half_tENS5_IJlSB_lEEESI_SJ_NS4_8TiledMMAINS4_8MMA_AtomIJNS4_4SM904GMMA26MMA_64x128x16_F32F16F16_SSILNSN_5MajorE0ELSP_0ELNSN_7ScaleInE1ELSQ_1EEEEEENS4_6LayoutINS5_IJNSA_ILi2EEESB_SB_EEENS5_IJSB_NSA_ILi0EEESW_EEEEENS5_IJNS4_10UnderscoreESZ_SZ_EEEEENS4_13SM90_TMA_LOADENS4_14ComposedLayoutINS4_7SwizzleILi2ELi4ELi3EEENS4_18smem_ptr_flag_bitsILi16EEENST_INS5_IJNSA_ILi8EEESG_EEENS5_IJSG_SB_EEEEEEEvNS4_8identityES12_S1C_vS1D_EENS_8epilogue10collective6detail29Sm90TmaWarpSpecializedAdapterINS1G_15DefaultEpilogueISI_SJ_SJ_NS1F_6thread17LinearCombinationISI_Li1EffLNS1K_9ScaleType4KindE0ELNS_15FloatRoundStyleE2ESI_EENS1_15EpilogueDefaultEEEEEvvEEEEvNT_6ParamsE)
        /*0240*/ 	.short	0x0210
        /*0242*/ 	.short	0x0470


	//----- nvinfo : EIATTR_SW_WAR
	.align		4
.L_43:
        /*0244*/ 	.byte	0x04, 0x36
        /*0246*/ 	.short	(.L_45 - .L_44)
.L_44:
        /*0248*/ 	.word	0x00000008
.L_45:


//--------------------- .nv.callgraph             --------------------------
	.section	.nv.callgraph,"",@"SHT_CUDA_CALLGRAPH"
	.align	4
	.sectionentsize	8
	.align		4
        /*0000*/ 	.word	0x00000000
	.align		4
        /*0004*/ 	.word	0xffffffff
	.align		4
        /*0008*/ 	.word	index@(_ZN7cutlass13device_kernelINS_4gemm6kernel13GemmUniversalIN4cute5tupleIJiiiiEEENS1_10collective13CollectiveMmaINS1_34MainloopSm90TmaGmmaWarpSpecializedILi3ENS5_IJNS4_1CILi1EEESB_SB_EEENS1_35KernelTmaWarpSpecializedCooperativeEEENS5_IJNSA_ILi128EEESF_NSA_ILi32EEEEEENS_6half_tENS5_IJlSB_lEEESI_SJ_NS4_8TiledMMAINS4_8MMA_AtomIJNS4_4SM904GMMA26MMA_64x128x16_F32F16F16_SSILNSN_5MajorE0ELSP_0ELNSN_7ScaleInE1ELSQ_1EEEEEENS4_6LayoutINS5_IJNSA_ILi2EEESB_SB_EEENS5_IJSB_NSA_ILi0EEESW_EEEEENS5_IJNS4_10UnderscoreESZ_SZ_EEEEENS4_13SM90_TMA_LOADENS4_14ComposedLayoutINS4_7SwizzleILi2ELi4ELi3EEENS4_18smem_ptr_flag_bitsILi16EEENST_INS5_IJNSA_ILi8EEESG_EEENS5_IJSG_SB_EEEEEEEvNS4_8identityES12_S1C_vS1D_EENS_8epilogue10collective6detail29Sm90TmaWarpSpecializedAdapterINS1G_15DefaultEpilogueISI_SJ_SJ_NS1F_6thread17LinearCombinationISI_Li1EffLNS1K_9ScaleType4KindE0ELNS_15FloatRoundStyleE2ESI_EENS1_15EpilogueDefaultEEEEEvvEEEEvNT_6ParamsE)
	.align		4
        /*000c*/ 	.word	index@(__assertfail)
	.align		4
        /*0010*/ 	.word	0x00000000
	.align		4
        /*0014*/ 	.word	0xfffffffe
	.align		4
        /*0018*/ 	.word	0x00000000
	.align		4
        /*001c*/ 	.word	0xfffffffd
	.align		4
        /*0020*/ 	.word	0x00000000
	.align		4
        /*0024*/ 	.word	0xfffffffc


//--------------------- .nv.constant4             --------------------------
	.section	.nv.constant4,"a",@progbits
	.align	8
	.align		8
.nv.constant4:
        /*0000*/ 	.dword	__assertfail
	.align		8
        /*0008*/ 	.dword	__unnamed_1
	.align		8
        /*0010*/ 	.dword	_ZN39_INTERNAL_9e72f6e4_4_k_cu_0dd4e148_28224cuda3std3__45__cpo5beginE
	.align		8
        /*0018*/ 	.dword	_ZN39_INTERNAL_9e72f6e4_4_k_cu_0dd4e148_28224cuda3std3__45__cpo3endE
	.align		8
        /*0020*/ 	.dword	_ZN39_INTERNAL_9e72f6e4_4_k_cu_0dd4e148_28224cuda3std3__45__cpo6cbeginE
	.align		8
        /*0028*/ 	.dword	_ZN39_INTERNAL_9e72f6e4_4_k_cu_0dd4e148_28224cuda3std3__45__cpo4cendE
	.align		8
        /*0030*/ 	.dword	_ZN39_INTERNAL_9e72f6e4_4_k_cu_0dd4e148_28224cuda3std3__441_GLOBAL__N__9e72f6e4_4_k_cu_0dd4e148_28226ignoreE
	.align		8
        /*0038*/ 	.dword	_ZN39_INTERNAL_9e72f6e4_4_k_cu_0dd4e148_28224cuda3std3__419piecewise_constructE
	.align		8
        /*0040*/ 	.dword	_ZN39_INTERNAL_9e72f6e4_4_k_cu_0dd4e148_28224cuda3std3__48in_placeE
	.align		8
        /*0048*/ 	.dword	_ZN39_INTERNAL_9e72f6e4_4_k_cu_0dd4e148_28224cuda3std6ranges3__45__cpo4swapE
	.align		8
        /*0050*/ 	.dword	_ZN39_INTERNAL_9e72f6e4_4_k_cu_0dd4e148_28224cuda3std6ranges3__45__cpo9iter_moveE
	.align		8
        /*0058*/ 	.dword	_ZN39_INTERNAL_9e72f6e4_4_k_cu_0dd4e148_28224cute7productE
	.align		8
        /*0060*/ 	.dword	_ZN39_INTERNAL_9e72f6e4_4_k_cu_0dd4e148_28224cute1_E
	.align		8
        /*0068*/ 	.dword	$str$22
	.align		8
        /*0070*/ 	.dword	$str$23


//--------------------- .text._ZN7cutlass13device_kernelINS_4gemm6kernel13GemmUniversalIN4cute5tupleIJiiiiEEENS1_10collective13CollectiveMmaINS1_34MainloopSm90TmaGmmaWarpSpecializedILi3ENS5_IJNS4_1CILi1EEESB_SB_EEENS1_35KernelTmaWarpSpecializedCooperativeEEENS5_IJNSA_ILi128EEESF_NSA_ILi32EEEEEENS_6half_tENS5_IJlSB_lEEESI_SJ_NS4_8TiledMMAINS4_8MMA_AtomIJNS4_4SM904GMMA26MMA_64x128x16_F32F16F16_SSILNSN_5MajorE0ELSP_0ELNSN_7ScaleInE1ELSQ_1EEEEEENS4_6LayoutINS5_IJNSA_ILi2EEESB_SB_EEENS5_IJSB_NSA_ILi0EEESW_EEEEENS5_IJNS4_10UnderscoreESZ_SZ_EEEEENS4_13SM90_TMA_LOADENS4_14ComposedLayoutINS4_7SwizzleILi2ELi4ELi3EEENS4_18smem_ptr_flag_bitsILi16EEENST_INS5_IJNSA_ILi8EEESG_EEENS5_IJSG_SB_EEEEEEEvNS4_8identityES12_S1C_vS1D_EENS_8epilogue10collective6detail29Sm90TmaWarpSpecializedAdapterINS1G_15DefaultEpilogueISI_SJ_SJ_NS1F_6thread17LinearCombinationISI_Li1EffLNS1K_9ScaleType4KindE0ELNS_15FloatRoundStyleE2ESI_EENS1_15EpilogueDefaultEEEEEvvEEEEvNT_6ParamsE --------------------------
	.section	.text._ZN7cutlass13device_kernelINS_4gemm6kernel13GemmUniversalIN4cute5tupleIJiiiiEEENS1_10collective13CollectiveMmaINS1_34MainloopSm90TmaGmmaWarpSpecializedILi3ENS5_IJNS4_1CILi1EEESB_SB_EEENS1_35KernelTmaWarpSpecializedCooperativeEEENS5_IJNSA_ILi128EEESF_NSA_ILi32EEEEEENS_6half_tENS5_IJlSB_lEEESI_SJ_NS4_8TiledMMAINS4_8MMA_AtomIJNS4_4SM904GMMA26MMA_64x128x16_F32F16F16_SSILNSN_5MajorE0ELSP_0ELNSN_7ScaleInE1ELSQ_1EEEEEENS4_6LayoutINS5_IJNSA_ILi2EEESB_SB_EEENS5_IJSB_NSA_ILi0EEESW_EEEEENS5_IJNS4_10UnderscoreESZ_SZ_EEEEENS4_13SM90_TMA_LOADENS4_14ComposedLayoutINS4_7SwizzleILi2ELi4ELi3EEENS4_18smem_ptr_flag_bitsILi16EEENST_INS5_IJNSA_ILi8EEESG_EEENS5_IJSG_SB_EEEEEEEvNS4_8identityES12_S1C_vS1D_EENS_8epilogue10collective6detail29Sm90TmaWarpSpecializedAdapterINS1G_15DefaultEpilogueISI_SJ_SJ_NS1F_6thread17LinearCombinationISI_Li1EffLNS1K_9ScaleType4KindE0ELNS_15FloatRoundStyleE2ESI_EENS1_15EpilogueDefaultEEEEEvvEEEEvNT_6ParamsE,"ax",@progbits
	.align	128
.text._ZN7cutlass13device_kernelINS_4gemm6kernel13GemmUniversalIN4cute5tupleIJiiiiEEENS1_10collective13CollectiveMmaINS1_34MainloopSm90TmaGmmaWarpSpecializedILi3ENS5_IJNS4_1CILi1EEESB_SB_EEENS1_35KernelTmaWarpSpecializedCooperativeEEENS5_IJNSA_ILi128EEESF_NSA_ILi32EEEEEENS_6half_tENS5_IJlSB_lEEESI_SJ_NS4_8TiledMMAINS4_8MMA_AtomIJNS4_4SM904GMMA26MMA_64x128x16_F32F16F16_SSILNSN_5MajorE0ELSP_0ELNSN_7ScaleInE1ELSQ_1EEEEEENS4_6LayoutINS5_IJNSA_ILi2EEESB_SB_EEENS5_IJSB_NSA_ILi0EEESW_EEEEENS5_IJNS4_10UnderscoreESZ_SZ_EEEEENS4_13SM90_TMA_LOADENS4_14ComposedLayoutINS4_7SwizzleILi2ELi4ELi3EEENS4_18smem_ptr_flag_bitsILi16EEENST_INS5_IJNSA_ILi8EEESG_EEENS5_IJSG_SB_EEEEEEEvNS4_8identityES12_S1C_vS1D_EENS_8epilogue10collective6detail29Sm90TmaWarpSpecializedAdapterINS1G_15DefaultEpilogueISI_SJ_SJ_NS1F_6thread17LinearCombinationISI_Li1EffLNS1K_9ScaleType4KindE0ELNS_15FloatRoundStyleE2ESI_EENS1_15EpilogueDefaultEEEEEvvEEEEvNT_6ParamsE:
        .type           _ZN7cutlass13device_kernelINS_4gemm6kernel13GemmUniversalIN4cute5tupleIJiiiiEEENS1_10collective13CollectiveMmaINS1_34MainloopSm90TmaGmmaWarpSpecializedILi3ENS5_IJNS4_1CILi1EEESB_SB_EEENS1_35KernelTmaWarpSpecializedCooperativeEEENS5_IJNSA_ILi128EEESF_NSA_ILi32EEEEEENS_6half_tENS5_IJlSB_lEEESI_SJ_NS4_8TiledMMAINS4_8MMA_AtomIJNS4_4SM904GMMA26MMA_64x128x16_F32F16F16_SSILNSN_5MajorE0ELSP_0ELNSN_7ScaleInE1ELSQ_1EEEEEENS4_6LayoutINS5_IJNSA_ILi2EEESB_SB_EEENS5_IJSB_NSA_ILi0EEESW_EEEEENS5_IJNS4_10UnderscoreESZ_SZ_EEEEENS4_13SM90_TMA_LOADENS4_14ComposedLayoutINS4_7SwizzleILi2ELi4ELi3EEENS4_18smem_ptr_flag_bitsILi16EEENST_INS5_IJNSA_ILi8EEESG_EEENS5_IJSG_SB_EEEEEEEvNS4_8identityES12_S1C_vS1D_EENS_8epilogue10collective6detail29Sm90TmaWarpSpecializedAdapterINS1G_15DefaultEpilogueISI_SJ_SJ_NS1F_6thread17LinearCombinationISI_Li1EffLNS1K_9ScaleType4KindE0ELNS_15FloatRoundStyleE2ESI_EENS1_15EpilogueDefaultEEEEEvvEEEEvNT_6ParamsE,@function
        .size           _ZN7cutlass13device_kernelINS_4gemm6kernel13GemmUniversalIN4cute5tupleIJiiiiEEENS1_10collective13CollectiveMmaINS1_34MainloopSm90TmaGmmaWarpSpecializedILi3ENS5_IJNS4_1CILi1EEESB_SB_EEENS1_35KernelTmaWarpSpecializedCooperativeEEENS5_IJNSA_ILi128EEESF_NSA_ILi32EEEEEENS_6half_tENS5_IJlSB_lEEESI_SJ_NS4_8TiledMMAINS4_8MMA_AtomIJNS4_4SM904GMMA26MMA_64x128x16_F32F16F16_SSILNSN_5MajorE0ELSP_0ELNSN_7ScaleInE1ELSQ_1EEEEEENS4_6LayoutINS5_IJNSA_ILi2EEESB_SB_EEENS5_IJSB_NSA_ILi0EEESW_EEEEENS5_IJNS4_10UnderscoreESZ_SZ_EEEEENS4_13SM90_TMA_LOADENS4_14ComposedLayoutINS4_7SwizzleILi2ELi4ELi3EEENS4_18smem_ptr_flag_bitsILi16EEENST_INS5_IJNSA_ILi8EEESG_EEENS5_IJSG_SB_EEEEEEEvNS4_8identityES12_S1C_vS1D_EENS_8epilogue10collective6detail29Sm90TmaWarpSpecializedAdapterINS1G_15DefaultEpilogueISI_SJ_SJ_NS1F_6thread17LinearCombinationISI_Li1EffLNS1K_9ScaleType4KindE0ELNS_15FloatRoundStyleE2ESI_EENS1_15EpilogueDefaultEEEEEvvEEEEvNT_6ParamsE,(.L_x_192 - _ZN7cutlass13device_kernelINS_4gemm6kernel13GemmUniversalIN4cute5tupleIJiiiiEEENS1_10collective13CollectiveMmaINS1_34MainloopSm90TmaGmmaWarpSpecializedILi3ENS5_IJNS4_1CILi1EEESB_SB_EEENS1_35KernelTmaWarpSpecializedCooperativeEEENS5_IJNSA_ILi128EEESF_NSA_ILi32EEEEEENS_6half_tENS5_IJlSB_lEEESI_SJ_NS4_8TiledMMAINS4_8MMA_AtomIJNS4_4SM904GMMA26MMA_64x128x16_F32F16F16_SSILNSN_5MajorE0ELSP_0ELNSN_7ScaleInE1ELSQ_1EEEEEENS4_6LayoutINS5_IJNSA_ILi2EEESB_SB_EEENS5_IJSB_NSA_ILi0EEESW_EEEEENS5_IJNS4_10UnderscoreESZ_SZ_EEEEENS4_13SM90_TMA_LOADENS4_14ComposedLayoutINS4_7SwizzleILi2ELi4ELi3EEENS4_18smem_ptr_flag_bitsILi16EEENST_INS5_IJNSA_ILi8EEESG_EEENS5_IJSG_SB_EEEEEEEvNS4_8identityES12_S1C_vS1D_EENS_8epilogue10collective6detail29Sm90TmaWarpSpecializedAdapterINS1G_15DefaultEpilogueISI_SJ_SJ_NS1F_6thread17LinearCombinationISI_Li1EffLNS1K_9ScaleType4KindE0ELNS_15FloatRoundStyleE2ESI_EENS1_15EpilogueDefaultEEEEEvvEEEEvNT_6ParamsE)
        .other          _ZN7cutlass13device_kernelINS_4gemm6kernel13GemmUniversalIN4cute5tupleIJiiiiEEENS1_10collective13CollectiveMmaINS1_34MainloopSm90TmaGmmaWarpSpecializedILi3ENS5_IJNS4_1CILi1EEESB_SB_EEENS1_35KernelTmaWarpSpecializedCooperativeEEENS5_IJNSA_ILi128EEESF_NSA_ILi32EEEEEENS_6half_tENS5_IJlSB_lEEESI_SJ_NS4_8TiledMMAINS4_8MMA_AtomIJNS4_4SM904GMMA26MMA_64x128x16_F32F16F16_SSILNSN_5MajorE0ELSP_0ELNSN_7ScaleInE1ELSQ_1EEEEEENS4_6LayoutINS5_IJNSA_ILi2EEESB_SB_EEENS5_IJSB_NSA_ILi0EEESW_EEEEENS5_IJNS4_10UnderscoreESZ_SZ_EEEEENS4_13SM90_TMA_LOADENS4_14ComposedLayoutINS4_7SwizzleILi2ELi4ELi3EEENS4_18smem_ptr_flag_bitsILi16EEENST_INS5_IJNSA_ILi8EEESG_EEENS5_IJSG_SB_EEEEEEEvNS4_8identityES12_S1C_vS1D_EENS_8epilogue10collective6detail29Sm90TmaWarpSpecializedAdapterINS1G_15DefaultEpilogueISI_SJ_SJ_NS1F_6thread17LinearCombinationISI_Li1EffLNS1K_9ScaleType4KindE0ELNS_15FloatRoundStyleE2ESI_EENS1_15EpilogueDefaultEEEEEvvEEEEvNT_6ParamsE,@"STO_CUDA_ENTRY STV_DEFAULT"
_ZN7cutlass13device_kernelINS_4gemm6kernel13GemmUniversalIN4cute5tupleIJiiiiEEENS1_10collective13CollectiveMmaINS1_34MainloopSm90TmaGmmaWarpSpecializedILi3ENS5_IJNS4_1CILi1EEESB_SB_EEENS1_35KernelTmaWarpSpecializedCooperativeEEENS5_IJNSA_ILi128EEESF_NSA_ILi32EEEEEENS_6half_tENS5_IJlSB_lEEESI_SJ_NS4_8TiledMMAINS4_8MMA_AtomIJNS4_4SM904GMMA26MMA_64x128x16_F32F16F16_SSILNSN_5MajorE0ELSP_0ELNSN_7ScaleInE1ELSQ_1EEEEEENS4_6LayoutINS5_IJNSA_ILi2EEESB_SB_EEENS5_IJSB_NSA_ILi0EEESW_EEEEENS5_IJNS4_10UnderscoreESZ_SZ_EEEEENS4_13SM90_TMA_LOADENS4_14ComposedLayoutINS4_7SwizzleILi2ELi4ELi3EEENS4_18smem_ptr_flag_bitsILi16EEENST_INS5_IJNSA_ILi8EEESG_EEENS5_IJSG_SB_EEEEEEEvNS4_8identityES12_S1C_vS1D_EENS_8epilogue10collective6detail29Sm90TmaWarpSpecializedAdapterINS1G_15DefaultEpilogueISI_SJ_SJ_NS1F_6thread17LinearCombinationISI_Li1EffLNS1K_9ScaleType4KindE0ELNS_15FloatRoundStyleE2ESI_EENS1_15EpilogueDefaultEEEEEvvEEEEvNT_6ParamsE:
[----:B------:R-:W0:Y:S01]  /*0000*/  LDC R1, c[0x0][0x28] ;  /* 0x00000a00ff017b82 */ /* 0x000e220000000800 */
[----:B------:R-:W1:Y:S01]  /*0010*/  S2R R18, SR_TID.X ;  /* 0x0000000000127919 */ /* 0x000e620000002100 */
[----:B------:R-:W-:Y:S01]  /*0020*/  ELECT P0, URZ, PT ;  /* 0x00000000003f782f */ /* 0x000fe20003800000 */
[----:B------:R-:W-:Y:S01]  /*0030*/  BSSY B0, `(.L_x_0) ;  /* 0x000000f000007945 */ /* 0x000fe20003800000 */
[--C-:B-1----:R-:W-:Y:S02]  /*0040*/  SHF.R.U32.HI R0, RZ, 0x5, R18.reuse ;  /* 0x00000005ff007819 */ /* 0x102fe40000011612 */
[----:B------:R-:W-:-:S03]  /*0050*/  SHF.R.U32.HI R22, RZ, 0x7, R18 ;  /* 0x00000007ff167819 */ /* 0x000fc60000011612 */
[----:B------:R-:W1:Y:S04]  /*0060*/  SHFL.IDX PT, R5, R0, RZ, 0x1f ;  /* 0x00001fff00057589 */ /* 0x000e6800000e0000 */
[----:B------:R2:W3:Y:S01]  /*0070*/  SHFL.IDX PT, R8, R22, RZ, 0x1f ;  /* 0x00001fff16087589 */ /* 0x0004e200000e0000 */
[----:B-1----:R-:W-:-:S13]  /*0080*/  ISETP.NE.OR P0, PT, R5, RZ, !P0 ;  /* 0x000000ff0500720c */ /* 0x002fda0004705670 */
[----:B0-23--:R-:W-:Y:S05]  /*0090*/  @P0 BRA `(.L_x_1) ;  /* 0x0000000000200947 */ /* 0x00dfea0003800000 */
[----:B------:R-:W-:Y:S02]  /*00a0*/  ULDC.64 UR4, c[0x0][0x198] ;  /* 0x0000660000047ab9 */ /* 0x000fe40000000a00 */
[----:B------:R-:W-:Y:S02]  /*00b0*/  UIADD3 UR6, UP0, UR4, 0xf0, URZ ;  /* 0x000000f004067890 */ /* 0x000fe4000ff1e03f */
[----:B------:R-:W-:Y:S02]  /*00c0*/  UIADD3 UR4, UP1, UR4, 0x1f0, URZ ;  /* 0x000001f004047890 */ /* 0x000fe4000ff3e03f */
[----:B------:R-:W-:Y:S02]  /*00d0*/  UIADD3.X UR7, URZ, UR5, URZ, UP0, !UPT ;  /* 0x000000053f077290 */ /* 0x000fe400087fe43f */
[----:B------:R-:W-:-:S07]  /*00e0*/  UIADD3.X UR5, URZ, UR5, URZ, UP1, !UPT ;  /* 0x000000053f057290 */ /* 0x000fce0008ffe43f */
[----:B------:R0:W-:Y:S02]  /*00f0*/  UTMACCTL.PF [UR6] ;  /* 0x00000000060079b9 */ /* 0x0001e40008040000 */
[----:B------:R0:W-:Y:S02]  /*0100*/  UTMACCTL.PF [UR4] ;  /* 0x00000000040079b9 */ /* 0x0001e40008040000 */
[----:B0-----:R-:W-:Y:S01]  /*0110*/  NOP ;  /* 0x0000000000007918 */ /* 0x001fe20000000000 */
.L_x_1:
[----:B------:R-:W-:Y:S05]  /*0120*/  BSYNC B0 ;  /* 0x0000000000007941 */ /* 0x000fea0003800000 */
.L_x_0:
[----:B------:R-:W0:Y:S02]  /*0130*/  SHFL.IDX PT, R2, R0, RZ, 0x1f ;  /* 0x00001fff00027589 */ /* 0x000e2400000e0000 */
[----:B0-----:R-:W-:-:S13]  /*0140*/  ISETP.NE.AND P0, PT, R2, RZ, PT ;  /* 0x000000ff0200720c */ /* 0x001fda0003f05270 */
[----:B------:R-:W-:Y:S05]  /*0150*/  @P0 BRA `(.L_x_2) ;  /* 0x0000000000500947 */ /* 0x000fea0003800000 */
[----:B------:R-:W0:Y:S01]  /*0160*/  S2UR UR8, SR_CgaCtaId ;  /* 0x00000000000879c3 */ /* 0x000e220000008800 */
[----:B------:R-:W-:Y:S01]  /*0170*/  UMOV UR4, 0x400 ;  /* 0x0000040000047882 */ /* 0x000fe20000000000 */
[----:B------:R-:W-:Y:S01]  /*0180*/  UMOV UR5, 0x1 ;  /* 0x0000000100057882 */ /* 0x000fe20000000000 */
[----:B------:R-:W-:Y:S01]  /*0190*/  UMOV UR6, 0x100 ;  /* 0x0000010000067882 */ /* 0x000fe20000000000 */
[----:B------:R-:W-:Y:S01]  /*01a0*/  ELECT P0, URZ, PT ;  /* 0x00000000003f782f */ /* 0x000fe20003800000 */
[----:B------:R-:W-:-:S04]  /*01b0*/  UIADD3 UR6, -UR6, 0x100000, URZ ;  /* 0x0010000006067890 */ /* 0x000fc8000fffe13f */
[----:B------:R-:W-:Y:S02]  /*01c0*/  USHF.L.U32 UR7, UR6, 0xb, URZ ;  /* 0x0000000b06077899 */ /* 0x000fe4000800063f */
[----:B------:R-:W-:Y:S02]  /*01d0*/  USHF.L.U32 UR6, UR6, 0x1, URZ ;  /* 0x0000000106067899 */ /* 0x000fe4000800063f */
[----:B0-----:R-:W-:Y:S02]  /*01e0*/  ULEA UR8, UR8, UR4, 0x18 ;  /* 0x0000000408087291 */ /* 0x001fe4000f8ec03f */
[----:B------:R-:W-:-:S04]  /*01f0*/  UIADD3 UR4, -UR5, 0x100000, URZ ;  /* 0x0010000005047890 */ /* 0x000fc8000fffe13f */
[----:B------:R-:W-:Y:S02]  /*0200*/  USHF.L.U32 UR5, UR4, 0xb, URZ ;  /* 0x0000000b04057899 */ /* 0x000fe4000800063f */
[----:B------:R-:W-:Y:S01]  /*0210*/  USHF.L.U32 UR4, UR4, 0x1, URZ ;  /* 0x0000000104047899 */ /* 0x000fe2000800063f */
[----:B------:R-:W0:Y:S11]  /*0220*/  FENCE.VIEW.ASYNC.S ;  /* 0x00000000000073c6 */ /* 0x000e360000000000 */
[----:B0-----:R0:W1:Y:S01]  /*0230*/  SYNCS.EXCH.64 URZ, [UR8], UR4 ;  /* 0x00000004083f75b2 */ /* 0x0010620008000100 */
[----:B------:R0:W2:Y:S01]  /*0240*/  SYNCS.EXCH.64 URZ, [UR8+0x18], UR6 ;  /* 0x00001806083f75b2 */ /* 0x0000a20008000100 */
[----:B------:R0:W3:Y:S01]  /*0250*/  SYNCS.EXCH.64 URZ, [UR8+0x8], UR4 ;  /* 0x00000804083f75b2 */ /* 0x0000e20008000100 */
[----:B------:R0:W4:Y:S01]  /*0260*/  SYNCS.EXCH.64 URZ, [UR8+0x20], UR6 ;  /* 0x00002006083f75b2 */ /* 0x0001220008000100 */
[----:B------:R0:W0:Y:S01]  /*0270*/  SYNCS.EXCH.64 URZ, [UR8+0x10], UR4 ;  /* 0x00001004083f75b2 */ /* 0x0000220008000100 */
[----:B------:R0:W0:Y:S01]  /*0280*/  SYNCS.EXCH.64 URZ, [UR8+0x28], UR6 ;  /* 0x00002806083f75b2 */ /* 0x0000220008000100 */
[----:B------:R-:W-:Y:S01]  /*0290*/  NOP ;  /* 0x0000000000007918 */ /* 0x000fe20000000000 */
.L_x_2:
[----:B------:R-:W5:Y:S01]  /*02a0*/  SHFL.IDX PT, R0, R0, RZ, 0x1f ;  /* 0x00001fff00007589 */ /* 0x000f6200000e0000 */
[----:B------:R-:W-:Y:S01]  /*02b0*/  ELECT P0, URZ, PT ;  /* 0x00000000003f782f */ /* 0x000fe20003800000 */
[----:B------:R-:W1:Y:S01]  /*02c0*/  LDC R2, c[0x0][0x65c] ;  /* 0x00019700ff027b82 */ /* 0x000e620000000800 */
[----:B------:R-:W-:Y:S01]  /*02d0*/  SHF.R.S32.HI R6, RZ, 0x1f, R5 ;  /* 0x0000001fff067819 */ /* 0x000fe20000011405 */
[----:B------:R-:W2:Y:S01]  /*02e0*/  S2R R3, SR_CTAID.Y ;  /* 0x0000000000037919 */ /* 0x000ea20000002600 */
[----:B0-----:R-:W-:Y:S01]  /*02f0*/  UMOV UR4, 0x20 ;  /* 0x0000002000047882 */ /* 0x001fe20000000000 */
[----:B------:R-:W-:Y:S01]  /*0300*/  ISETP.NE.AND P2, PT, R8, RZ, PT ;  /* 0x000000ff0800720c */ /* 0x000fe20003f45270 */
[----:B------:R-:W-:Y:S01]  /*0310*/  NOP ;  /* 0x0000000000007918 */ /* 0x000fe20000000000 */
[----:B------:R-:W0:Y:S01]  /*0320*/  S2R R4, SR_CTAID.X ;  /* 0x0000000000047919 */ /* 0x000e220000002500 */
[----:B------:R-:W-:Y:S01]  /*0330*/  LEA.HI R6, R6, R5, RZ, 0x2 ;  /* 0x0000000506067211 */ /* 0x000fe200078f10ff */
[----:B------:R-:W-:Y:S01]  /*0340*/  NOP ;  /* 0x0000000000007918 */ /* 0x000fe20000000000 */
[----:B-----5:R-:W-:-:S02]  /*0350*/  ISETP.NE.OR P0, PT, R0, RZ, !P0 ;  /* 0x000000ff0000720c */ /* 0x020fc40004705670 */
[----:B-1----:R-:W-:-:S04]  /*0360*/  ISETP.NE.AND P3, PT, R2, 0x1, PT ;  /* 0x000000010200780c */ /* 0x002fc80003f65270 */
[----:B------:R-:W-:Y:S02]  /*0370*/  P2R R0, PR, RZ, 0x8 ;  /* 0x00000008ff007803 */ /* 0x000fe40000000000 */
[----:B------:R-:W-:-:S05]  /*0380*/  LOP3.LUT R0, R6, 0xfffffffc, RZ, 0xc0, !PT ;  /* 0xfffffffc06007812 */ /* 0x000fca00078ec0ff */
[----:B------:R-:W-:Y:S01]  /*0390*/  VOTEU.ALL UP0, P0 ;  /* 0x00000000003f7886 */ /* 0x000fe20000000000 */
[----:B------:R-:W-:Y:S01]  /*03a0*/  IMAD.IADD R0, R5, 0x1, -R0 ;  /* 0x0000000105007824 */ /* 0x000fe200078e0a00 */
[----:B------:R-:W0:Y:S01]  /*03b0*/  @P3 LDC R17, c[0x0][0x10] ;  /* 0x00000400ff113b82 */ /* 0x000e220000000800 */
[----:B------:R-:W-:Y:S01]  /*03c0*/  VOTEU.ALL UP1, P0 ;  /* 0x00000000003f7886 */ /* 0x000fe20000020000 */
[----:B--2---:R-:W-:Y:S01]  /*03d0*/  @P3 IMAD.MOV.U32 R6, RZ, RZ, R3 ;  /* 0x000000ffff063224 */ /* 0x004fe200078e0003 */
[----:B------:R-:W-:Y:S01]  /*03e0*/  @!UP0 UMOV UR6, 0x400 ;  /* 0x0000040000068882 */ /* 0x000fe20000000000 */
[----:B------:R-:W-:-:S04]  /*03f0*/  @!UP0 UIADD3 UR4, -UR4, 0x100000, URZ ;  /* 0x0010000004048890 */ /* 0x000fc8000fffe13f */
[----:B------:R-:W-:Y:S02]  /*0400*/  @!UP0 USHF.L.U32 UR5, UR4, 0xb, URZ ;  /* 0x0000000b04058899 */ /* 0x000fe4000800063f */
[----:B------:R-:W-:Y:S01]  /*0410*/  @!UP0 USHF.L.U32 UR4, UR4, 0x1, URZ ;  /* 0x0000000104048899 */ /* 0x000fe2000800063f */
[----:B------:R-:W-:Y:S02]  /*0420*/  @P3 IMAD.MOV.U32 R7, RZ, RZ, RZ ;  /* 0x000000ffff073224 */ /* 0x000fe400078e00ff */
[----:B------:R-:W-:Y:S01]  /*0430*/  IMAD.MOV.U32 R5, RZ, RZ, RZ ;  /* 0x000000ffff057224 */ /* 0x000fe200078e00ff */
[----:B------:R-:W1:Y:S01]  /*0440*/  @!UP0 S2UR UR7, SR_CgaCtaId ;  /* 0x00000000000789c3 */ /* 0x000e620000008800 */
[----:B------:R-:W-:-:S07]  /*0450*/  @P3 IMAD.MOV.U32 R11, RZ, RZ, RZ ;  /* 0x000000ffff0b3224 */ /* 0x000fce00078e00ff */
[----:B------:R-:W2:Y:S01]  /*0460*/  @!P3 LDC R9, c[0x0][0xc] ;  /* 0x00000300ff09bb82 */ /* 0x000ea20000000800 */
[----:B0-----:R-:W-:-:S04]  /*0470*/  @P3 IMAD.WIDE.U32 R16, R4, R17, R6 ;  /* 0x0000001104103225 */ /* 0x001fc800078e0006 */
[----:B------:R-:W-:Y:S01]  /*0480*/  @P3 IMAD.IADD R17, R17, 0x1, R11 ;  /* 0x0000000111113824 */ /* 0x000fe200078e020b */
[----:B-1----:R-:W-:Y:S01]  /*0490*/  @!UP0 ULEA UR6, UR7, UR6, 0x18 ;  /* 0x0000000607068291 */ /* 0x002fe2000f8ec03f */
[----:B------:R-:W-:Y:S01]  /*04a0*/  VOTEU.ALL UP0, P0 ;  /* 0x00000000003f7886 */ /* 0x000fe20000000000 */
[----:B------:R-:W-:-:S04]  /*04b0*/  ISETP.NE.AND P0, PT, R0, 0x3, PT ;  /* 0x000000030000780c */ /* 0x000fc80003f05270 */
[----:B------:R-:W-:Y:S01]  /*04c0*/  ISETP.EQ.OR P0, PT, R0, RZ, !P0 ;  /* 0x000000ff0000720c */ /* 0x000fe20004702670 */
[----:B--2---:R-:W-:-:S03]  /*04d0*/  @!P3 IMAD.WIDE.U32 R6, R9, R3, R4 ;  /* 0x000000030906b225 */ /* 0x004fc600078e0004 */
[C---:B------:R-:W-:Y:S01]  /*04e0*/  ISETP.EQ.AND P0, PT, R8.reuse, RZ, P0 ;  /* 0x000000ff0800720c */ /* 0x040fe20000702270 */
[----:B------:R-:W-:Y:S01]  /*04f0*/  VIADD R8, R8, 0xffffffff ;  /* 0xffffffff08087836 */ /* 0x000fe20000000000 */
[----:B------:R-:W0:Y:S02]  /*0500*/  FENCE.VIEW.ASYNC.S ;  /* 0x00000000000073c6 */ /* 0x000e240000000000 */
[----:B0-----:R0:W3:Y:S01]  /*0510*/  @!UP0 SYNCS.EXCH.64 URZ, [UR6+0x40], UR4 ;  /* 0x00004004063f85b2 */ /* 0x0010e20008000100 */
[----:B------:R-:W-:Y:S01]  /*0520*/  @!P3 IMAD.MOV.U32 R16, RZ, RZ, R6 ;  /* 0x000000ffff10b224 */ /* 0x000fe200078e0006 */
[----:B------:R-:W-:Y:S01]  /*0530*/  SEL R19, RZ, 0x1, !P0 ;  /* 0x00000001ff137807 */ /* 0x000fe20004000000 */
[----:B------:R-:W-:Y:S01]  /*0540*/  @!P3 IMAD.MOV.U32 R17, RZ, RZ, R7 ;  /* 0x000000ffff11b224 */ /* 0x000fe200078e0007 */
[----:B------:R-:W-:-:S04]  /*0550*/  ISETP.GE.U32.AND P1, PT, R8, 0x2, PT ;  /* 0x000000020800780c */ /* 0x000fc80003f26070 */
[----:B------:R-:W-:Y:S01]  /*0560*/  SEL R19, R19, 0x2, P1 ;  /* 0x0000000213137807 */ /* 0x000fe20000800000 */
[----:B------:R0:W3:Y:S01]  /*0570*/  @!UP1 SYNCS.EXCH.64 URZ, [UR6+0x48], UR4 ;  /* 0x00004804063f95b2 */ /* 0x0000e20008000100 */
[----:B------:R-:W-:Y:S01]  /*0580*/  NOP ;  /* 0x0000000000007918 */ /* 0x000fe20000000000 */
[----:B---34-:R-:W-:Y:S06]  /*0590*/  BAR.SYNC.DEFER_BLOCKING 0x0 ;  /* 0x0000000000007b1d */ /* 0x018fec0000010000 */
[----:B------:R-:W-:Y:S05]  /*05a0*/  @!P2 BRA `(.L_x_3) ;  /* 0x0000005c001ca947 */ /* 0x000fea0003800000 */
[----:B------:R-:W-:-:S13]  /*05b0*/  ISETP.GT.U32.AND P0, PT, R8, 0x1, PT ;  /* 0x000000010800780c */ /* 0x000fda0003f04070 */
[----:B0-----:R-:W-:Y:S05]  /*05c0*/  @P0 EXIT ;  /* 0x000000000000094d */ /* 0x001fea0003800000 */
[----:B------:R-:W-:Y:S01]  /*05d0*/  ULDC.64 UR4, c[0x0][0x650] ;  /* 0x0001940000047ab9 */ /* 0x000fe20000000a00 */
[----:B------:R-:W-:Y:S01]  /*05e0*/  PRMT R0, RZ, 0x7610, R0 ;  /* 0x00007610ff007816 */ /* 0x000fe20000000000 */
[----:B------:R-:W-:Y:S01]  /*05f0*/  IMAD.MOV.U32 R91, RZ, RZ, -0x1 ;  /* 0xffffffffff5b7424 */ /* 0x000fe200078e00ff */
[----:B------:R-:W-:Y:S01]  /*0600*/  ISETP.GE.U32.AND P0, PT, R16, UR4, PT ;  /* 0x0000000410007c0c */ /* 0x000fe2000bf06070 */
[----:B------:R-:W-:Y:S02]  /*0610*/  IMAD.MOV.U32 R92, RZ, RZ, -0x1 ;  /* 0xffffffffff5c7424 */ /* 0x000fe400078e00ff */
[----:B------:R-:W-:Y:S01]  /*0620*/  IMAD.MOV.U32 R89, RZ, RZ, -0x1 ;  /* 0xffffffffff597424 */ /* 0x000fe200078e00ff */
[----:B------:R-:W-:-:S13]  /*0630*/  ISETP.GE.U32.AND.EX P0, PT, R17, UR5, PT, P0 ;  /* 0x0000000511007c0c */ /* 0x000fda000bf06100 */
[----:B------:R-:W-:Y:S05]  /*0640*/  @P0 BRA `(.L_x_4) ;  /* 0x0000000400540947 */ /* 0x000fea0003800000 */
[----:B------:R-:W0:Y:S01]  /*0650*/  LDC.64 R14, c[0x0][0x628] ;  /* 0x00018a00ff0e7b82 */ /* 0x000e220000000a00 */
[----:B------:R-:W-:Y:S02]  /*0660*/  IMAD.MOV.U32 R6, RZ, RZ, R16 ;  /* 0x000000ffff067224 */ /* 0x000fe400078e0010 */
[----:B------:R-:W-:-:S05]  /*0670*/  IMAD.MOV.U32 R7, RZ, RZ, R17 ;  /* 0x000000ffff077224 */ /* 0x000fca00078e0011 */
[----:B------:R-:W1:Y:S08]  /*0680*/  LDC R0, c[0x0][0x630] ;  /* 0x00018c00ff007b82 */ /* 0x000e700000000800 */
[----:B------:R-:W2:Y:S01]  /*0690*/  LDC.64 R20, c[0x0][0x620] ;  /* 0x00018800ff147b82 */ /* 0x000ea20000000a00 */
[----:B0-----:R-:W-:-:S04]  /*06a0*/  ISETP.NE.U32.AND P0, PT, R14, RZ, PT ;  /* 0x000000ff0e00720c */ /* 0x001fc80003f05070 */
[----:B------:R-:W-:-:S13]  /*06b0*/  ISETP.NE.AND.EX P0, PT, R15, RZ, PT, P0 ;  /* 0x000000ff0f00720c */ /* 0x000fda0003f05300 */
[----:B-12---:R-:W-:Y:S05]  /*06c0*/  @!P0 BRA `(.L_x_5) ;  /* 0x0000000000288947 */ /* 0x006fea0003800000 */
[----:B------:R-:W0:Y:S02]  /*06d0*/  LDC R11, c[0x0][0x634] ;  /* 0x00018d00ff0b7b82 */ /* 0x000e240000000800 */
[----:B0-----:R-:W-:-:S05]  /*06e0*/  IADD3 R11, P0, R16, R11, RZ ;  /* 0x0000000b100b7210 */ /* 0x001fca0007f1e0ff */
[----:B------:R-:W-:-:S04]  /*06f0*/  IMAD.X R13, RZ, RZ, R17, P0 ;  /* 0x000000ffff0d7224 */ /* 0x000fc800000e0611 */
[----:B------:R-:W-:-:S04]  /*0700*/  IMAD.WIDE.U32 R6, R13, R14, RZ ;  /* 0x0000000e0d067225 */ /* 0x000fc800078e00ff */
[----:B------:R-:W-:-:S04]  /*0710*/  IMAD.WIDE.U32 R8, P0, R11, R15, R6 ;  /* 0x0000000f0b087225 */ /* 0x000fc80007800006 */
[----:B------:R-:W-:-:S04]  /*0720*/  IMAD.WIDE.U32 R6, R11, R14, RZ ;  /* 0x0000000e0b067225 */ /* 0x000fc800078e00ff */
[----:B------:R-:W-:Y:S01]  /*0730*/  IMAD.X R11, RZ, RZ, RZ, P0 ;  /* 0x000000ffff0b7224 */ /* 0x000fe200000e06ff */
[----:B------:R-:W-:Y:S01]  /*0740*/  IADD3 RZ, P0, R7, R8, RZ ;  /* 0x0000000807ff7210 */ /* 0x000fe20007f1e0ff */
[----:B------:R-:W-:-:S04]  /*0750*/  IMAD.MOV.U32 R10, RZ, RZ, R9 ;  /* 0x000000ffff0a7224 */ /* 0x000fc800078e0009 */
[----:B------:R-:W-:-:S08]  /*0760*/  IMAD.WIDE.U32.X R6, R13, R15, R10, P0 ;  /* 0x0000000f0d067225 */ /* 0x000fd000000e040a */
.L_x_5:
[-CC-:B------:R-:W-:Y:S01]  /*0770*/  SHF.R.U64 R89, R6, R0.reuse, R7.reuse ;  /* 0x0000000006597219 */ /* 0x180fe20000001207 */
[----:B------:R-:W0:Y:S01]  /*0780*/  LDC R10, c[0x0][0x618] ;  /* 0x00018600ff0a7b82 */ /* 0x000e220000000800 */
[----:B------:R-:W-:Y:S01]  /*0790*/  SHF.R.U32.HI R5, RZ, R0, R7 ;  /* 0x00000000ff057219 */ /* 0x000fe20000011607 */
[----:B------:R-:W-:Y:S01]  /*07a0*/  ULDC UR4, c[0x0][0x150] ;  /* 0x0000540000047ab9 */ /* 0x000fe20000000800 */
[----:B------:R-:W-:Y:S02]  /*07b0*/  IADD3 R9, P0, RZ, -R89, RZ ;  /* 0x80000059ff097210 */ /* 0x000fe40007f1e0ff */
[----:B------:R-:W-:-:S03]  /*07c0*/  I2FP.F32.U32 R0, R4 ;  /* 0x0000000400007245 */ /* 0x000fc60000201000 */
[----:B------:R-:W1:Y:S01]  /*07d0*/  LDC.64 R28, c[0x0][0x640] ;  /* 0x00019000ff1c7b82 */ /* 0x000e620000000a00 */
[----:B------:R-:W-:Y:S02]  /*07e0*/  IMAD.X R11, RZ, RZ, ~R5, P0 ;  /* 0x000000ffff0b7224 */ /* 0x000fe400000e0e05 */
[----:B------:R-:W-:Y:S01]  /*07f0*/  FMUL R0, R0, UR4 ;  /* 0x0000000400007c20 */ /* 0x000fe20008400000 */
[----:B------:R-:W-:Y:S01]  /*0800*/  IMAD.WIDE.U32 R6, R9, R20, R16 ;  /* 0x0000001409067225 */ /* 0x000fe200078e0010 */
[----:B------:R-:W-:-:S03]  /*0810*/  ULDC UR4, c[0x0][0x154] ;  /* 0x0000550000047ab9 */ /* 0x000fc60000000800 */
[----:B------:R-:W-:Y:S01]  /*0820*/  IMAD R8, R11, R20, RZ ;  /* 0x000000140b087224 */ /* 0x000fe200078e02ff */
[----:B------:R-:W2:Y:S01]  /*0830*/  LDC R5, c[0x0][0x144] ;  /* 0x00005100ff057b82 */ /* 0x000ea20000000800 */
[----:B------:R-:W3:Y:S02]  /*0840*/  F2I.U32.TRUNC.NTZ R0, R0 ;  /* 0x0000000000007305 */ /* 0x000ee4000020f000 */
[----:B------:R-:W-:-:S04]  /*0850*/  IMAD R9, R9, R21, R8 ;  /* 0x0000001509097224 */ /* 0x000fc800078e0208 */
[----:B------:R-:W-:Y:S01]  /*0860*/  IMAD.IADD R7, R7, 0x1, R9 ;  /* 0x0000000107077824 */ /* 0x000fe200078e0209 */
[----:B------:R-:W4:Y:S01]  /*0870*/  LDC R12, c[0x0][0x608] ;  /* 0x00018200ff0c7b82 */ /* 0x000f220000000800 */
[----:B------:R-:W-:-:S03]  /*0880*/  IMAD.MOV.U32 R9, RZ, RZ, -0x1 ;  /* 0xffffffffff097424 */ /* 0x000fc600078e00ff */
[-CC-:B0-----:R-:W-:Y:S02]  /*0890*/  SHF.R.U64 R20, R6, R10.reuse, R7.reuse ;  /* 0x0000000a06147219 */ /* 0x181fe40000001207 */
[----:B------:R-:W-:Y:S02]  /*08a0*/  I2FP.F32.U32 R6, R3 ;  /* 0x0000000300067245 */ /* 0x000fe40000201000 */
[----:B------:R-:W0:Y:S01]  /*08b0*/  LDC R26, c[0x0][0x658] ;  /* 0x00019600ff1a7b82 */ /* 0x000e220000000800 */
[----:B-1----:R-:W-:Y:S01]  /*08c0*/  ISETP.NE.U32.AND P0, PT, R28, RZ, PT ;  /* 0x000000ff1c00720c */ /* 0x002fe20003f05070 */
[----:B---3--:R-:W-:Y:S01]  /*08d0*/  IMAD.MOV R8, RZ, RZ, -R0 ;  /* 0x000000ffff087224 */ /* 0x008fe200078e0a00 */
[----:B------:R-:W-:Y:S01]  /*08e0*/  SHF.R.U32.HI R7, RZ, R10, R7 ;  /* 0x0000000aff077219 */ /* 0x000fe20000011607 */
[----:B------:R-:W-:Y:S01]  /*08f0*/  FMUL R6, R6, UR4 ;  /* 0x0000000406067c20 */ /* 0x000fe20008400000 */
[----:B------:R-:W-:-:S03]  /*0900*/  ISETP.NE.AND.EX P0, PT, R29, RZ, PT, P0 ;  /* 0x000000ff1d00720c */ /* 0x000fc60003f05300 */
[----:B------:R-:W1:Y:S01]  /*0910*/  LDC R14, c[0x0][0x148] ;  /* 0x00005200ff0e7b82 */ /* 0x000e620000000800 */
[----:B--2---:R-:W-:-:S07]  /*0920*/  IMAD R0, R5, R8, R4 ;  /* 0x0000000805007224 */ /* 0x004fce00078e0204 */
[----:B------:R-:W2:Y:S01]  /*0930*/  LDC R24, c[0x0][0x600] ;  /* 0x00018000ff187b82 */ /* 0x000ea20000000800 */
[-CC-:B----4-:R-:W-:Y:S02]  /*0940*/  SHF.R.U64 R30, R20, R12.reuse, R7.reuse ;  /* 0x0000000c141e7219 */ /* 0x190fe40000001207 */
[----:B------:R-:W-:Y:S01]  /*0950*/  SHF.R.U32.HI R5, RZ, R12, R7 ;  /* 0x0000000cff057219 */ /* 0x000fe20000011607 */
[----:B------:R-:W-:Y:S01]  /*0960*/  IMAD.MOV.U32 R7, RZ, RZ, 0x1 ;  /* 0x00000001ff077424 */ /* 0x000fe200078e00ff */
[----:B------:R3:W4:Y:S03]  /*0970*/  F2I.U32.TRUNC.NTZ R12, R6 ;  /* 0x00000006000c7305 */ /* 0x000726000020f000 */
[----:B------:R-:W1:Y:S01]  /*0980*/  LDC R15, c[0x0][0x648] ;  /* 0x00019200ff0f7b82 */ /* 0x000e620000000800 */
[-C--:B0-----:R-:W-:Y:S02]  /*0990*/  SHF.L.U32 R4, R9, R26.reuse, RZ ;  /* 0x0000001a09047219 */ /* 0x081fe400000006ff */
[----:B------:R-:W-:-:S02]  /*09a0*/  SHF.R.U64 R32, R30, R26, R5 ;  /* 0x0000001a1e207219 */ /* 0x000fc40000001205 */
[----:B------:R-:W-:Y:S02]  /*09b0*/  LOP3.LUT R11, RZ, R4, RZ, 0x33, !PT ;  /* 0x00000004ff0b7212 */ /* 0x000fe400078e33ff */
[-C--:B------:R-:W-:Y:S01]  /*09c0*/  SHF.R.U32.HI R5, RZ, R26.reuse, R5 ;  /* 0x0000001aff057219 */ /* 0x080fe20000011605 */
[----:B------:R-:W0:Y:S01]  /*09d0*/  LDC R21, c[0x0][0x638] ;  /* 0x00018e00ff157b82 */ /* 0x000e220000000800 */
[----:B------:R-:W-:Y:S01]  /*09e0*/  SHF.L.U32 R10, R7, R26, RZ ;  /* 0x0000001a070a7219 */ /* 0x000fe200000006ff */
[----:B------:R-:W-:-:S06]  /*09f0*/  IMAD.MOV.U32 R4, RZ, RZ, R32 ;  /* 0x000000ffff047224 */ /* 0x000fcc00078e0020 */
[----:B------:R-:W0:Y:S01]  /*0a00*/  LDC R91, c[0x0][0x610] ;  /* 0x00018400ff5b7b82 */ /* 0x000e220000000800 */
[----:B---34-:R-:W-:Y:S05]  /*0a10*/  @!P0 BRA `(.L_x_6) ;  /* 0x0000000000288947 */ /* 0x018fea0003800000 */
[----:B------:R-:W3:Y:S02]  /*0a20*/  LDC R9, c[0x0][0x64c] ;  /* 0x00019300ff097b82 */ /* 0x000ee40000000800 */
[----:B---3--:R-:W-:-:S05]  /*0a30*/  IADD3 R9, P0, R32, R9, RZ ;  /* 0x0000000920097210 */ /* 0x008fca0007f1e0ff */
        /* <DEDUP_REMOVED lines=8> */
.L_x_6:
[----:B-1----:R-:W-:Y:S01]  /*0ac0*/  SHF.R.U64 R4, R4, R15, R5 ;  /* 0x0000000f04047219 */ /* 0x002fe20000001205 */
[----:B--2---:R-:W-:Y:S01]  /*0ad0*/  VIADD R5, R24, 0xffffffff ;  /* 0xffffffff18057836 */ /* 0x004fe20000000000 */
[----:B------:R-:W-:Y:S01]  /*0ae0*/  LOP3.LUT R11, R30, R11, RZ, 0xc0, !PT ;  /* 0x0000000b1e0b7212 */ /* 0x000fe200078ec0ff */
[----:B------:R-:W-:Y:S02]  /*0af0*/  IMAD.MOV R12, RZ, RZ, -R12 ;  /* 0x000000ffff0c7224 */ /* 0x000fe400078e0a0c */
[----:B------:R-:W-:Y:S02]  /*0b00*/  IMAD.MOV R6, RZ, RZ, -R4 ;  /* 0x000000ffff067224 */ /* 0x000fe400078e0a04 */
[----:B------:R-:W-:Y:S01]  /*0b10*/  IMAD R11, R10, R4, R11 ;  /* 0x000000040a0b7224 */ /* 0x000fe200078e020b */
[----:B------:R-:W-:Y:S01]  /*0b20*/  LOP3.LUT R4, R20, R5, RZ, 0xc0, !PT ;  /* 0x0000000514047212 */ /* 0x000fe200078ec0ff */
[----:B------:R-:W-:Y:S02]  /*0b30*/  @P3 IMAD R0, R14, R12, R3 ;  /* 0x0000000c0e003224 */ /* 0x000fe400078e0203 */
[----:B0-----:R-:W-:-:S02]  /*0b40*/  IMAD R3, R6, R21, R32 ;  /* 0x0000001506037224 */ /* 0x001fc400078e0220 */
[----:B------:R-:W-:Y:S02]  /*0b50*/  IMAD R91, R11, R91, R0 ;  /* 0x0000005b0b5b7224 */ /* 0x000fe400078e0200 */
[----:B------:R-:W-:Y:S02]  /*0b60*/  IMAD R4, R3, R24, R4 ;  /* 0x0000001803047224 */ /* 0x000fe400078e0204 */
[----:B------:R-:W-:-:S03]  /*0b70*/  IMAD.MOV.U32 R0, RZ, RZ, 0x1 ;  /* 0x00000001ff007424 */ /* 0x000fc600078e00ff */
[----:B------:R-:W-:Y:S02]  /*0b80*/  SEL R92, R4, R91, !P3 ;  /* 0x0000005b045c7207 */ /* 0x000fe40005800000 */
[----:B------:R-:W-:-:S07]  /*0b90*/  SEL R91, R91, R4, !P3 ;  /* 0x000000045b5b7207 */ /* 0x000fce0005800000 */
.L_x_4:
[----:B------:R-:W-:-:S08]  /*0ba0*/  NOP ;  /* 0x0000000000007918 */ /* 0x000fd00000000000 */
[----:B------:R-:W0:Y:S02]  /*0bb0*/  USETMAXREG.TRY_ALLOC.CTAPOOL UP0, 0xe8 ;  /* 0x000000e8000079c8 */ /* 0x000e240008000600 */
[----:B0-----:R-:W-:-:S13]  /*0bc0*/  PLOP3.LUT P0, PT, PT, PT, UP0, 0x80, 0x0 ;  /* 0x000000000000781c */ /* 0x001fda0003f0f008 */
[----:B------:R-:W-:Y:S05]  /*0bd0*/  @!P0 BRA `(.L_x_4) ;  /* 0xfffffffc00f08947 */ /* 0x000fea000383ffff */
[----:B------:R-:W-:Y:S01]  /*0be0*/  ULDC.64 UR4, c[0x0][0x598] ;  /* 0x0001660000047ab9 */ /* 0x000fe20000000a00 */
[----:B------:R-:W-:Y:S01]  /*0bf0*/  ULDC.64 UR36, c[0x0][0x208] ;  /* 0x0000820000247ab9 */ /* 0x000fe20000000a00 */
[----:B------:R-:W-:-:S04]  /*0c00*/  ISETP.NE.U32.AND P0, PT, RZ, UR4, PT ;  /* 0x00000004ff007c0c */ /* 0x000fc8000bf05070 */
[----:B------:R-:W-:-:S13]  /*0c10*/  ISETP.NE.AND.EX P0, PT, RZ, UR5, PT, P0 ;  /* 0x00000005ff007c0c */ /* 0x000fda000bf05300 */
[----:B------:R-:W-:Y:S05]  /*0c20*/  @!P0 BRA `(.L_x_7) ;  /* 0x00000000001c8947 */ /* 0x000fea0003800000 */
[----:B------:R-:W0:Y:S02]  /*0c30*/  LDC.64 R4, c[0x0][0x598] ;  /* 0x00016600ff047b82 */ /* 0x000e240000000a00 */
[----:B0-----:R-:W2:Y:S02]  /*0c40*/  LDG.E.64 R4, desc[UR36][R4.64] ;  /* 0x0000002404047981 */ /* 0x001ea4000c1e1b00 */
[----:B--2---:R-:W-:-:S04]  /*0c50*/  ISETP.NE.U32.AND P0, PT, R4, RZ, PT ;  /* 0x000000ff0400720c */ /* 0x004fc80003f05070 */
[----:B------:R-:W-:-:S13]  /*0c60*/  ISETP.NE.AND.EX P0, PT, R5, RZ, PT, P0 ;  /* 0x000000ff0500720c */ /* 0x000fda0003f05300 */
[----:B------:R-:W-:Y:S05]  /*0c70*/  @!P0 BRA `(.L_x_7) ;  /* 0x0000000000088947 */ /* 0x000fea0003800000 */
[----:B------:R0:W5:Y:S01]  /*0c80*/  LD.E R23, desc[UR36][R4.64] ;  /* 0x0000002404177980 */ /* 0x000162000c101900 */
[----:B------:R-:W-:Y:S05]  /*0c90*/  BRA `(.L_x_8) ;  /* 0x0000000000247947 */ /* 0x000fea0003800000 */
.L_x_7:
[----:B------:R-:W-:Y:S02]  /*0ca0*/  ULDC.64 UR4, c[0x0][0x588] ;  /* 0x0001620000047ab9 */ /* 0x000fe40000000a00 */
[----:B------:R-:W-:-:S04]  /*0cb0*/  ISETP.NE.U32.AND P0, PT, RZ, UR4, PT ;  /* 0x00000004ff007c0c */ /* 0x000fc8000bf05070 */
[----:B------:R-:W-:-:S13]  /*0cc0*/  ISETP.NE.AND.EX P0, PT, RZ, UR5, PT, P0 ;  /* 0x00000005ff007c0c */ /* 0x000fda000bf05300 */
[----:B------:R-:W-:Y:S05]  /*0cd0*/  @!P0 BRA `(.L_x_9) ;  /* 0x00000000000c8947 */ /* 0x000fea0003800000 */
[----:B------:R-:W0:Y:S02]  /*0ce0*/  LDC.64 R4, c[0x0][0x588] ;  /* 0x00016200ff047b82 */ /* 0x000e240000000a00 */
[----:B0-----:R1:W5:Y:S01]  /*0cf0*/  LDG.E R23, desc[UR36][R4.64] ;  /* 0x0000002404177981 */ /* 0x001362000c1e1900 */
[----:B------:R-:W-:Y:S05]  /*0d00*/  BRA `(.L_x_8) ;  /* 0x0000000000087947 */ /* 0x000fea0003800000 */
.L_x_9:
[----:B------:R-:W-:Y:S02]  /*0d10*/  ULDC UR4, c[0x0][0x580] ;  /* 0x0001600000047ab9 */ /* 0x000fe40000000800 */
[----:B------:R-:W-:-:S07]  /*0d20*/  IMAD.U32 R23, RZ, RZ, UR4 ;  /* 0x00000004ff177e24 */ /* 0x000fce000f8e00ff */
.L_x_8:
[----:B------:R-:W-:Y:S02]  /*0d30*/  ULDC.64 UR4, c[0x0][0x5a0] ;  /* 0x0001680000047ab9 */ /* 0x000fe40000000a00 */
[----:B------:R-:W-:-:S04]  /*0d40*/  ISETP.NE.U32.AND P0, PT, RZ, UR4, PT ;  /* 0x00000004ff007c0c */ /* 0x000fc8000bf05070 */
[----:B------:R-:W-:-:S13]  /*0d50*/  ISETP.NE.AND.EX P0, PT, RZ, UR5, PT, P0 ;  /* 0x00000005ff007c0c */ /* 0x000fda000bf05300 */
[----:B------:R-:W-:Y:S05]  /*0d60*/  @!P0 BRA `(.L_x_10) ;  /* 0x00000000001c8947 */ /* 0x000fea0003800000 */
[----:B01----:R-:W0:Y:S02]  /*0d70*/  LDC.64 R4, c[0x0][0x5a0] ;  /* 0x00016800ff047b82 */ /* 0x003e240000000a00 */
[----:B0-----:R-:W2:Y:S02]  /*0d80*/  LDG.E.64 R4, desc[UR36][R4.64] ;  /* 0x0000002404047981 */ /* 0x001ea4000c1e1b00 */
[----:B--2---:R-:W-:-:S04]  /*0d90*/  ISETP.NE.U32.AND P0, PT, R4, RZ, PT ;  /* 0x000000ff0400720c */ /* 0x004fc80003f05070 */
[----:B------:R-:W-:-:S13]  /*0da0*/  ISETP.NE.AND.EX P0, PT, R5, RZ, PT, P0 ;  /* 0x000000ff0500720c */ /* 0x000fda0003f05300 */
[----:B------:R-:W-:Y:S05]  /*0db0*/  @!P0 BRA `(.L_x_10) ;  /* 0x0000000000088947 */ /* 0x000fea0003800000 */
[----:B------:R0:W5:Y:S01]  /*0dc0*/  LD.E R88, desc[UR36][R4.64] ;  /* 0x0000002404587980 */ /* 0x000162000c101900 */
[----:B------:R-:W-:Y:S05]  /*0dd0*/  BRA `(.L_x_11) ;  /* 0x0000000000247947 */ /* 0x000fea0003800000 */
.L_x_10:
[----:B------:R-:W-:Y:S02]  /*0de0*/  ULDC.64 UR4, c[0x0][0x590] ;  /* 0x0001640000047ab9 */ /* 0x000fe40000000a00 */
[----:B------:R-:W-:-:S04]  /*0df0*/  ISETP.NE.U32.AND P0, PT, RZ, UR4, PT ;  /* 0x00000004ff007c0c */ /* 0x000fc8000bf05070 */
[----:B------:R-:W-:-:S13]  /*0e00*/  ISETP.NE.AND.EX P0, PT, RZ, UR5, PT, P0 ;  /* 0x00000005ff007c0c */ /* 0x000fda000bf05300 */
[----:B------:R-:W-:Y:S05]  /*0e10*/  @!P0 BRA `(.L_x_12) ;  /* 0x00000000000c8947 */ /* 0x000fea0003800000 */
[----:B01----:R-:W0:Y:S02]  /*0e20*/  LDC.64 R4, c[0x0][0x590] ;  /* 0x00016400ff047b82 */ /* 0x003e240000000a00 */
[----:B0-----:R1:W5:Y:S01]  /*0e30*/  LDG.E R88, desc[UR36][R4.64] ;  /* 0x0000002404587981 */ /* 0x001362000c1e1900 */
[----:B------:R-:W-:Y:S05]  /*0e40*/  BRA `(.L_x_11) ;  /* 0x0000000000087947 */ /* 0x000fea0003800000 */
.L_x_12:
[----:B------:R-:W-:Y:S02]  /*0e50*/  ULDC UR4, c[0x0][0x584] ;  /* 0x0001610000047ab9 */ /* 0x000fe40000000800 */
[----:B------:R-:W-:-:S07]  /*0e60*/  IMAD.U32 R88, RZ, RZ, UR4 ;  /* 0x00000004ff587e24 */ /* 0x000fce000f8e00ff */
.L_x_11:
[----:B------:R-:W-:-:S13]  /*0e70*/  LOP3.LUT P0, RZ, R0, 0xff, RZ, 0xc0, !PT ;  /* 0x000000ff00ff7812 */ /* 0x000fda000780c0ff */
[----:B------:R-:W-:Y:S05]  /*0e80*/  @!P0 EXIT ;  /* 0x000000000000894d */ /* 0x000fea0003800000 */
[----:B------:R-:W-:Y:S01]  /*0e90*/  ULDC UR4, c[0x0][0x28c] ;  /* 0x0000a30000047ab9 */ /* 0x000fe20000000800 */
[----:B------:R-:W-:Y:S01]  /*0ea0*/  LOP3.LUT R90, R19, 0x1, RZ, 0xfc, !PT ;  /* 0x00000001135a7812 */ /* 0x000fe200078efcff */
[----:B------:R-:W-:Y:S01]  /*0eb0*/  UIADD3 UR4, UR4, 0x1f, URZ ;  /* 0x0000001f04047890 */ /* 0x000fe2000fffe03f */
[----:B------:R-:W-:Y:S01]  /*0ec0*/  UMOV UR38, URZ ;  /* 0x0000003f00267c82 */ /* 0x000fe20008000000 */
[----:B------:R-:W-:Y:S02]  /*0ed0*/  UMOV UR39, URZ ;  /* 0x0000003f00277c82 */ /* 0x000fe40008000000 */
[----:B------:R-:W-:-:S04]  /*0ee0*/  USHF.R.S32.HI UR5, URZ, 0x1f, UR4 ;  /* 0x0000001f3f057899 */ /* 0x000fc80008011404 */
[----:B------:R-:W-:-:S04]  /*0ef0*/  ULEA.HI UR5, UR5, UR4, URZ, 0x5 ;  /* 0x0000000405057291 */ /* 0x000fc8000f8f283f */
[----:B------:R-:W-:-:S12]  /*0f00*/  USHF.R.S32.HI UR40, URZ, 0x5, UR5 ;  /* 0x000000053f287899 */ /* 0x000fd80008011405 */
.L_x_158:
[----:B------:R-:W-:Y:S01]  /*0f10*/  LOP3.LUT R0, R18, 0x80, RZ, 0xc0, !PT ;  /* 0x0000008012007812 */ /* 0x000fe200078ec0ff */
[----:B--2---:R-:W2:Y:S01]  /*0f20*/  S2UR UR7, SR_CgaCtaId ;  /* 0x00000000000779c3 */ /* 0x004ea20000008800 */
[----:B------:R-:W-:Y:S02]  /*0f30*/  UMOV UR6, 0x400 ;  /* 0x0000040000067882 */ /* 0x000fe40000000000 */
[----:B------:R-:W-:-:S06]  /*0f40*/  SHF.R.U32.HI R0, RZ, 0x7, R0 ;  /* 0x00000007ff007819 */ /* 0x000fcc0000011600 */
[----:B---3--:R-:W3:Y:S01]  /*0f50*/  SHFL.IDX PT, R0, R0, RZ, 0x1f ;  /* 0x00001fff00007589 */ /* 0x008ee200000e0000 */
[----:B--2---:R-:W-:Y:S01]  /*0f60*/  ULEA UR42, UR7, UR6, 0x18 ;  /* 0x00000006072a7291 */ /* 0x004fe2000f8ec03f */
[----:B---3--:R-:W-:-:S13]  /*0f70*/  R2UR UR4, R0 ;  /* 0x00000000000472ca */ /* 0x008fda00000e0000 */
[----:B------:R-:W-:-:S04]  /*0f80*/  ULEA.HI UR5, UR4, UR4, URZ, 0x1 ;  /* 0x0000000404057291 */ /* 0x000fc8000f8f083f */
[----:B------:R-:W-:-:S04]  /*0f90*/  ULOP3.LUT UR5, UR5, 0xffffe, URZ, 0xc0, !UPT ;  /* 0x000ffffe05057892 */ /* 0x000fc8000f8ec03f */
[----:B------:R-:W-:-:S03]  /*0fa0*/  UIADD3 UR5, UR4, -UR5, URZ ;  /* 0x8000000504057290 */ /* 0x000fc6000fffe03f */
[----:B------:R-:W-:Y:S01]  /*0fb0*/  ULDC UR4, c[0x0][0x28c] ;  /* 0x0000a30000047ab9 */ /* 0x000fe20000000800 */
[----:B------:R-:W-:Y:S01]  /*0fc0*/  ULEA UR5, UR5, UR42, 0xc ;  /* 0x0000002a05057291 */ /* 0x000fe2000f8e603f */
[----:B------:R-:W-:-:S03]  /*0fd0*/  ISETP.LT.AND P0, PT, RZ, UR4, PT ;  /* 0x00000004ff007c0c */ /* 0x000fc6000bf01270 */
[----:B------:R-:W-:-:S04]  /*0fe0*/  UIADD3 UR5, UR5, 0x100, URZ ;  /* 0x0000010005057890 */ /* 0x000fc8000fffe03f */
[----:B------:R-:W-:-:S04]  /*0ff0*/  USHF.R.U32.HI UR5, URZ, 0x4, UR5 ;  /* 0x000000043f057899 */ /* 0x000fc80008011605 */
[----:B------:R-:W-:Y:S02]  /*1000*/  ULOP3.LUT UR41, UR5, 0x3fff, URZ, 0xc0, !UPT ;  /* 0x00003fff05297892 */ /* 0x000fe4000f8ec03f */
[----:B-1--45:R-:W-:Y:S10]  /*1010*/  @P0 BRA `(.L_x_13) ;  /* 0x0000000000400947 */ /* 0x032ff40003800000 */
[----:B------:R-:W-:Y:S01]  /*1020*/  MOV R0, 0x0 ;  /* 0x0000000000007802 */ /* 0x000fe20000000f00 */
[----:B------:R-:W-:Y:S01]  /*1030*/  ULDC.64 UR4, c[0x4][0x68] ;  /* 0x01001a0000047ab9 */ /* 0x000fe20000000a00 */
[----:B------:R-:W-:Y:S01]  /*1040*/  ULDC.64 UR6, c[0x4][0x8] ;  /* 0x0100020000067ab9 */ /* 0x000fe20000000a00 */
[----:B01----:R-:W-:Y:S01]  /*1050*/  IMAD.U32 R4, RZ, RZ, UR4 ;  /* 0x00000004ff047e24 */ /* 0x003fe2000f8e00ff */
[----:B------:R0:W1:Y:S01]  /*1060*/  LDC.64 R14, c[0x4][R0] ;  /* 0x01000000000e7b82 */ /* 0x0000620000000a00 */
[----:B------:R-:W-:Y:S01]  /*1070*/  IMAD.U32 R5, RZ, RZ, UR5 ;  /* 0x00000005ff057e24 */ /* 0x000fe2000f8e00ff */
[----:B------:R-:W-:Y:S01]  /*1080*/  ULDC.64 UR4, c[0x4][0x70] ;  /* 0x01001c0000047ab9 */ /* 0x000fe20000000a00 */
[----:B------:R-:W-:Y:S02]  /*1090*/  IMAD.U32 R10, RZ, RZ, UR6 ;  /* 0x00000006ff0a7e24 */ /* 0x000fe4000f8e00ff */
[----:B------:R-:W-:Y:S02]  /*10a0*/  IMAD.U32 R6, RZ, RZ, UR4 ;  /* 0x00000004ff067e24 */ /* 0x000fe4000f8e00ff */
[----:B------:R-:W-:-:S02]  /*10b0*/  IMAD.U32 R7, RZ, RZ, UR5 ;  /* 0x00000005ff077e24 */ /* 0x000fc4000f8e00ff */
[----:B------:R-:W-:Y:S02]  /*10c0*/  IMAD.U32 R11, RZ, RZ, UR7 ;  /* 0x00000007ff0b7e24 */ /* 0x000fe4000f8e00ff */
[----:B------:R-:W-:Y:S02]  /*10d0*/  IMAD.MOV.U32 R8, RZ, RZ, 0x1e1 ;  /* 0x000001e1ff087424 */ /* 0x000fe400078e00ff */
[----:B------:R-:W-:Y:S02]  /*10e0*/  IMAD.MOV.U32 R12, RZ, RZ, 0x1 ;  /* 0x00000001ff0c7424 */ /* 0x000fe400078e00ff */
[----:B0-----:R-:W-:-:S07]  /*10f0*/  IMAD.MOV.U32 R13, RZ, RZ, RZ ;  /* 0x000000ffff0d7224 */ /* 0x001fce00078e00ff */
[----:B------:R-:W-:-:S07]  /*1100*/  LEPC R20, `(.L_x_13) ;  /* 0x000000001014794e */ /* 0x000fce0000000000 */
[----:B-1---5:R-:W-:Y:S05]  /*1110*/  CALL.ABS.NOINC R14 ;  /* 0x000000000e007343 */ /* 0x022fea0003c00000 */
.L_x_13:
[----:B------:R-:W-:-:S13]  /*1120*/  ISETP.NE.AND P0, PT, R90, 0x3, PT ;  /* 0x000000035a00780c */ /* 0x000fda0003f05270 */
[----:B------:R-:W-:Y:S05]  /*1130*/  @!P0 BRA `(.L_x_14) ;  /* 0x0000000000048947 */ /* 0x000fea0003800000 */
[----:B------:R-:W-:Y:S01]  /*1140*/  BPT.TRAP 0x1 ;  /* 0x000000040000795c */ /* 0x000fe20000300000 */
.L_x_14:
[----:B------:R-:W-:Y:S02]  /*1150*/  IMAD.U32 R3, RZ, RZ, UR39 ;  /* 0x00000027ff037e24 */ /* 0x000fe4000f8e00ff */
[----:B------:R-:W-:-:S03]  /*1160*/  IMAD.U32 R0, RZ, RZ, UR38 ;  /* 0x00000026ff007e24 */ /* 0x000fc6000f8e00ff */
[----:B------:R-:W-:Y:S02]  /*1170*/  LEA R3, R3, UR42, 0x3 ;  /* 0x0000002a03037c11 */ /* 0x000fe4000f8e18ff */
[----:B------:R-:W-:-:S04]  /*1180*/  SHF.L.U32 R0, R0, 0x1f, RZ ;  /* 0x0000001f00007819 */ /* 0x000fc800000006ff */
[----:B------:R2:W3:Y:S01]  /*1190*/  SYNCS.PHASECHK.TRANS64.TRYWAIT P1, [R3+URZ], R0 ;  /* 0x00000000030075a7 */ /* 0x0004e2000802017f */
[----:B------:R-:W-:Y:S05]  /*11a0*/  @!P0 BRA `(.L_x_15) ;  /* 0x0000000000048947 */ /* 0x000fea0003800000 */
[----:B------:R-:W-:Y:S01]  /*11b0*/  BPT.TRAP 0x1 ;  /* 0x000000040000795c */ /* 0x000fe20000300000 */
.L_x_15:
[----:B---3--:R-:W-:Y:S05]  /*11c0*/  @P1 BRA `(.L_x_16) ;  /* 0x0000000000081947 */ /* 0x008fea0003800000 */
[----:B------:R-:W3:Y:S02]  /*11d0*/  SYNCS.PHASECHK.TRANS64.TRYWAIT P1, [R3+URZ], R0 ;  /* 0x00000000030075a7 */ /* 0x000ee4000802017f */
[----:B---3--:R-:W-:Y:S05]  /*11e0*/  @!P1 BRA `(.L_x_17) ;  /* 0x00000064006c9947 */ /* 0x008fea0003800000 */
.L_x_16:
[----:B------:R-:W-:-:S04]  /*11f0*/  UISETP.LT.AND UP0, UPT, UR40, 0x1, UPT ;  /* 0x000000012800788c */ /* 0x000fc8000bf01270 */
[----:B------:R-:W-:-:S04]  /*1200*/  USEL UR4, UR40, 0x1, UP0 ;  /* 0x0000000128047887 */ /* 0x000fc80008000000 */
[----:B------:R-:W-:-:S06]  /*1210*/  UIADD3 UR4, UR40, -UR4, URZ ;  /* 0x8000000428047290 */ /* 0x000fcc000fffe03f */
[----:B--23--:R-:W-:Y:S01]  /*1220*/  IMAD.U32 R0, RZ, RZ, UR4 ;  /* 0x00000004ff007e24 */ /* 0x00cfe2000f8e00ff */
[----:B------:R-:W-:Y:S05]  /*1230*/  WARPSYNC.ALL ;  /* 0x0000000000007948 */ /* 0x000fea0003800000 */
[----:B------:R-:W-:Y:S01]  /*1240*/  ISETP.GE.AND P1, PT, R0, 0x1, PT ;  /* 0x000000010000780c */ /* 0x000fe20003f26270 */
[----:B------:R-:W-:Y:S01]  /*1250*/  UIADD3 UR4, UR42, 0x6100, URZ ;  /* 0x000061002a047890 */ /* 0x000fe2000fffe03f */
[----:B------:R-:W-:Y:S01]  /*1260*/  WARPGROUP.ARRIVE ;  /* 0x00000000000079c5 */ /* 0x000fe20000000000 */
[----:B------:R-:W-:Y:S02]  /*1270*/  ULOP3.LUT UR41, UR41, 0x10000, URZ, 0xfc, !UPT ;  /* 0x0001000029297892 */ /* 0x000fe4000f8efc3f */
[----:B------:R-:W-:Y:S01]  /*1280*/  USHF.R.U32.HI UR4, URZ, 0x4, UR4 ;  /* 0x000000043f047899 */ /* 0x000fe20008011604 */
[----:B------:R-:W-:Y:S01]  /*1290*/  UMOV UR5, 0x80000020 ;  /* 0x8000002000057882 */ /* 0x000fe20000000000 */
[----:B------:R-:W-:-:S02]  /*12a0*/  UMOV UR7, 0x80000020 ;  /* 0x8000002000077882 */ /* 0x000fc40000000000 */
[----:B------:R-:W-:-:S04]  /*12b0*/  ULOP3.LUT UR4, UR4, 0x3fff, URZ, 0xc0, !UPT ;  /* 0x00003fff04047892 */ /* 0x000fc8000f8ec03f */
[----:B------:R-:W-:Y:S02]  /*12c0*/  ULOP3.LUT UR10, UR4, 0x10000, URZ, 0xfc, !UPT ;  /* 0x00010000040a7892 */ /* 0x000fe4000f8efc3f */
[----:B------:R-:W-:Y:S02]  /*12d0*/  ULEA UR4, UR39, UR41, 0x9 ;  /* 0x0000002927047291 */ /* 0x000fe4000f8e483f */
[----:B------:R-:W-:-:S09]  /*12e0*/  ULEA UR6, UR39, UR10, 0x9 ;  /* 0x0000000a27067291 */ /* 0x000fd2000f8e483f */
[----:B------:R-:W-:Y:S01]  /*12f0*/  HGMMA.64x128x16.F32 R24, gdesc[UR4], RZ, !UPT, gsb0 ;  /* 0x01e00000041879f0 */ /* 0x000fe2000c0008ff */
[----:B------:R-:W-:Y:S02]  /*1300*/  UIADD3 UR4, UR4, 0x2, URZ ;  /* 0x0000000204047890 */ /* 0x000fe4000fffe03f */
[----:B------:R-:W-:Y:S01]  /*1310*/  UIADD3 UR6, UR6, 0x2, URZ ;  /* 0x0000000206067890 */ /* 0x000fe2000fffe03f */
[----:B------:R-:W-:Y:S01]  /*1320*/  UMOV UR5, 0x80000020 ;  /* 0x8000002000057882 */ /* 0x000fe20000000000 */
[----:B------:R-:W-:Y:S01]  /*1330*/  UMOV UR7, 0x80000020 ;  /* 0x8000002000077882 */ /* 0x000fe20000000000 */
[----:B------:R-:W-:Y:S02]  /*1340*/  WARPGROUP.DEPBAR.LE gsb0, 0x0 ;  /* 0x00008000000079c5 */ /* 0x000fe40000010000 */
[----:B------:R-:W-:-:S06]  /*1350*/  WARPGROUP.ARRIVE ;  /* 0x00000000000079c5 */ /* 0x000fcc0000000000 */
[----:B------:R-:W-:Y:S03]  /*1360*/  HGMMA.64x128x16.F32 R24, gdesc[UR4], R24, gsb0 ;  /* 0x01e00000041879f0 */ /* 0x000fe60008000818 */
[----:B------:R-:W-:Y:S02]  /*1370*/  WARPGROUP.DEPBAR.LE gsb0, 0x0 ;  /* 0x00008000000079c5 */ /* 0x000fe40000010000 */
[----:B------:R-:W-:Y:S05]  /*1380*/  @!P1 BRA `(.L_x_18) ;  /* 0x0000000000d89947 */ /* 0x000fea0003800000 */
[----:B------:R-:W-:Y:S02]  /*1390*/  UIADD3 UR4, UR39, 0x1, URZ ;  /* 0x0000000127047890 */ /* 0x000fe4000fffe03f */
[----:B------:R-:W-:Y:S02]  /*13a0*/  UMOV UR9, UR39 ;  /* 0x0000002700097c82 */ /* 0x000fe40008000000 */
[----:B------:R-:W-:-:S04]  /*13b0*/  UISETP.NE.AND UP0, UPT, UR4, 0x3, UPT ;  /* 0x000000030400788c */ /* 0x000fc8000bf05270 */
[----:B------:R-:W-:Y:S02]  /*13c0*/  USEL UR5, URZ, 0x1, UP0 ;  /* 0x000000013f057887 */ /* 0x000fe40008000000 */
[----:B------:R-:W-:Y:S02]  /*13d0*/  USEL UR8, UR4, URZ, UP0 ;  /* 0x0000003f04087287 */ /* 0x000fe40008000000 */
[----:B------:R-:W-:-:S06]  /*13e0*/  ULOP3.LUT UR5, UR38, UR5, URZ, 0x3c, !UPT ;  /* 0x0000000526057292 */ /* 0x000fcc000f8e3c3f */
[----:B01----:R-:W-:-:S07]  /*13f0*/  IMAD.U32 R5, RZ, RZ, UR5 ;  /* 0x00000005ff057e24 */ /* 0x003fce000f8e00ff */
.L_x_25:
[----:B01----:R-:W-:Y:S05]  /*1400*/  @!P0 BRA `(.L_x_19) ;  /* 0x0000000000048947 */ /* 0x003fea0003800000 */
[----:B------:R-:W-:Y:S01]  /*1410*/  BPT.TRAP 0x1 ;  /* 0x000000040000795c */ /* 0x000fe20000300000 */
.L_x_19:
[----:B------:R-:W0:Y:S01]  /*1420*/  S2UR UR5, SR_CgaCtaId ;  /* 0x00000000000579c3 */ /* 0x000e220000008800 */
[----:B------:R-:W-:Y:S01]  /*1430*/  UMOV UR4, 0x400 ;  /* 0x0000040000047882 */ /* 0x000fe20000000000 */
[----:B------:R-:W-:Y:S01]  /*1440*/  SHF.L.U32 R3, R5, 0x1f, RZ ;  /* 0x0000001f05037819 */ /* 0x000fe200000006ff */
[----:B0-----:R-:W-:-:S04]  /*1450*/  ULEA UR11, UR5, UR4, 0x18 ;  /* 0x00000004050b7291 */ /* 0x001fc8000f8ec03f */
[----:B------:R-:W-:-:S09]  /*1460*/  ULEA UR4, UR8, UR11, 0x3 ;  /* 0x0000000b08047291 */ /* 0x000fd2000f8e183f */
[----:B------:R0:W1:Y:S01]  /*1470*/  SYNCS.PHASECHK.TRANS64.TRYWAIT P1, [UR4], R3 ;  /* 0x00000003ff0075a7 */ /* 0x0000620008020144 */
[----:B------:R-:W-:Y:S05]  /*1480*/  @!P0 BRA `(.L_x_20) ;  /* 0x0000000000048947 */ /* 0x000fea0003800000 */
[----:B------:R-:W-:Y:S01]  /*1490*/  BPT.TRAP 0x1 ;  /* 0x000000040000795c */ /* 0x000fe20000300000 */
.L_x_20:
[----:B-1----:R-:W-:Y:S05]  /*14a0*/  @P1 BRA `(.L_x_21) ;  /* 0x0000000000081947 */ /* 0x002fea0003800000 */
[----:B------:R-:W1:Y:S02]  /*14b0*/  SYNCS.PHASECHK.TRANS64.TRYWAIT P1, [UR4], R3 ;  /* 0x00000003ff0075a7 */ /* 0x000e640008020144 */
[----:B-1----:R-:W-:Y:S05]  /*14c0*/  @!P1 BRA `(.L_x_22) ;  /* 0x0000006000c89947 */ /* 0x002fea0003800000 */
.L_x_21:
[----:B------:R-:W-:Y:S01]  /*14d0*/  ULEA UR4, UR8, UR41, 0x9 ;  /* 0x0000002908047291 */ /* 0x000fe2000f8e483f */
[----:B------:R-:W-:Y:S01]  /*14e0*/  WARPGROUP.ARRIVE ;  /* 0x00000000000079c5 */ /* 0x000fe20000000000 */
[----:B------:R-:W-:Y:S01]  /*14f0*/  ULEA UR6, UR8, UR10, 0x9 ;  /* 0x0000000a08067291 */ /* 0x000fe2000f8e483f */
[----:B------:R-:W-:Y:S01]  /*1500*/  UMOV UR5, 0x80000020 ;  /* 0x8000002000057882 */ /* 0x000fe20000000000 */
[----:B------:R-:W-:-:S07]  /*1510*/  UMOV UR7, 0x80000020 ;  /* 0x8000002000077882 */ /* 0x000fce0000000000 */
[----:B------:R-:W-:Y:S01]  /*1520*/  HGMMA.64x128x16.F32 R24, gdesc[UR4], R24, gsb0 ;  /* 0x01e00000041879f0 */ /* 0x000fe20008000818 */
        /* <DEDUP_REMOVED lines=9> */
[----:B------:R-:W-:Y:S01]  /*15c0*/  BPT.TRAP 0x1 ;  /* 0x000000040000795c */ /* 0x000fe20000300000 */
.L_x_23:
[----:B------:R-:W-:Y:S01]  /*15d0*/  ULEA UR4, UR9, UR11, 0x3 ;  /* 0x0000000b09047291 */ /* 0x000fe2000f8e183f */
[----:B------:R-:W-:-:S03]  /*15e0*/  ISETP.GT.U32.AND P1, PT, R19, 0x1, PT ;  /* 0x000000011300780c */ /* 0x000fc60003f24070 */
[----:B------:R-:W-:-:S04]  /*15f0*/  UIADD3 UR4, UR4, 0x18, URZ ;  /* 0x0000001804047890 */ /* 0x000fc8000fffe03f */
[----:B------:R-:W-:-:S09]  /*1600*/  UPRMT UR4, URZ, 0x654, UR4 ;  /* 0x000006543f047896 */ /* 0x000fd20008000004 */
[----:B------:R-:W-:Y:S01]  /*1610*/  SYNCS.ARRIVE.TRANS64.RED.A1T0 RZ, [UR4], RZ ;  /* 0x000000ffffff79a7 */ /* 0x000fe20008100404 */
[----:B------:R-:W-:Y:S05]  /*1620*/  @P1 BRA `(.L_x_24) ;  /* 0x0000000000041947 */ /* 0x000fea0003800000 */
[----:B------:R-:W-:Y:S01]  /*1630*/  BPT.TRAP 0x1 ;  /* 0x000000040000795c */ /* 0x000fe20000300000 */
.L_x_24:
[----:B------:R-:W-:Y:S01]  /*1640*/  UIADD3 UR8, UR8, 0x1, URZ ;  /* 0x0000000108087890 */ /* 0x000fe2000fffe03f */
[C---:B------:R-:W-:Y:S01]  /*1650*/  ISETP.GT.AND P1, PT, R0.reuse, 0x1, PT ;  /* 0x000000010000780c */ /* 0x040fe20003f24270 */
[----:B------:R-:W-:Y:S01]  /*1660*/  UIADD3 UR9, UR9, 0x1, URZ ;  /* 0x0000000109097890 */ /* 0x000fe2000fffe03f */
[----:B------:R-:W-:Y:S01]  /*1670*/  VIADD R0, R0, 0xffffffff ;  /* 0xffffffff00007836 */ /* 0x000fe20000000000 */
[----:B------:R-:W-:Y:S02]  /*1680*/  UISETP.NE.AND UP0, UPT, UR8, 0x3, UPT ;  /* 0x000000030800788c */ /* 0x000fe4000bf05270 */
[----:B------:R-:W-:Y:S02]  /*1690*/  UISETP.NE.AND UP1, UPT, UR9, 0x3, UPT ;  /* 0x000000030900788c */ /* 0x000fe4000bf25270 */
[----:B------:R-:W-:Y:S02]  /*16a0*/  USEL UR4, URZ, 0x1, UP0 ;  /* 0x000000013f047887 */ /* 0x000fe40008000000 */
[----:B------:R-:W-:-:S02]  /*16b0*/  USEL UR8, UR8, URZ, UP0 ;  /* 0x0000003f08087287 */ /* 0x000fc40008000000 */
[----:B------:R-:W-:Y:S02]  /*16c0*/  USEL UR9, UR9, URZ, UP1 ;  /* 0x0000003f09097287 */ /* 0x000fe40008800000 */
[----:B------:R-:W-:Y:S01]  /*16d0*/  LOP3.LUT R5, R5, UR4, RZ, 0x3c, !PT ;  /* 0x0000000405057c12 */ /* 0x000fe2000f8e3cff */
[----:B------:R-:W-:Y:S09]  /*16e0*/  @P1 BRA `(.L_x_25) ;  /* 0xfffffffc00441947 */ /* 0x000ff2000383ffff */
.L_x_18:
[----:B------:R-:W2:Y:S02]  /*16f0*/  LDC R0, c[0x0][0x28c] ;  /* 0x0000a300ff007b82 */ /* 0x000ea40000000800 */
[----:B--2---:R-:W-:-:S13]  /*1700*/  ISETP.GE.AND P1, PT, R0, 0x1, PT ;  /* 0x000000010000780c */ /* 0x004fda0003f26270 */
[----:B------:R-:W-:Y:S05]  /*1710*/  @!P1 BRA `(.L_x_26) ;  /* 0x0000000000489947 */ /* 0x000fea0003800000 */
[----:B------:R-:W-:Y:S05]  /*1720*/  @!P0 BRA `(.L_x_27) ;  /* 0x0000000000048947 */ /* 0x000fea0003800000 */
[----:B------:R-:W-:Y:S01]  /*1730*/  BPT.TRAP 0x1 ;  /* 0x000000040000795c */ /* 0x000fe20000300000 */
.L_x_27:
[----:B------:R-:W2:Y:S01]  /*1740*/  S2UR UR7, SR_CgaCtaId ;  /* 0x00000000000779c3 */ /* 0x000ea20000008800 */
[----:B------:R-:W-:Y:S01]  /*1750*/  UISETP.LT.AND UP0, UPT, UR40, 0x1, UPT ;  /* 0x000000012800788c */ /* 0x000fe2000bf01270 */
[----:B------:R-:W-:-:S03]  /*1760*/  ISETP.GT.U32.AND P0, PT, R19, 0x1, PT ;  /* 0x000000011300780c */ /* 0x000fc60003f04070 */
[----:B------:R-:W-:-:S04]  /*1770*/  USEL UR6, UR40, 0x1, UP0 ;  /* 0x0000000128067887 */ /* 0x000fc80008000000 */
[----:B------:R-:W-:-:S04]  /*1780*/  UIADD3 UR6, UR39, UR40, -UR6 ;  /* 0x0000002827067290 */ /* 0x000fc8000fffe806 */
[----:B------:R-:W-:-:S04]  /*1790*/  UIMAD.WIDE.U32 UR4, UR6, -0x55555555, URZ ;  /* 0xaaaaaaab060478a5 */ /* 0x000fc8000f8e003f */
[----:B------:R-:W-:-:S03]  /*17a0*/  USHF.R.U32.HI UR4, URZ, 0x1, UR5 ;  /* 0x000000013f047899 */ /* 0x000fc60008011605 */
[----:B------:R-:W-:Y:S01]  /*17b0*/  UMOV UR5, 0x400 ;  /* 0x0000040000057882 */ /* 0x000fe20000000000 */
[----:B------:R-:W-:Y:S02]  /*17c0*/  UIMAD UR6, UR4, -0x3, UR6 ;  /* 0xfffffffd040678a4 */ /* 0x000fe4000f8e0206 */
[----:B--2---:R-:W-:-:S04]  /*17d0*/  ULEA UR5, UR7, UR5, 0x18 ;  /* 0x0000000507057291 */ /* 0x004fc8000f8ec03f */
[----:B------:R-:W-:-:S04]  /*17e0*/  ULEA UR6, UR6, UR5, 0x3 ;  /* 0x0000000506067291 */ /* 0x000fc8000f8e183f */
[----:B------:R-:W-:-:S04]  /*17f0*/  UIADD3 UR6, UR6, 0x18, URZ ;  /* 0x0000001806067890 */ /* 0x000fc8000fffe03f */
[----:B------:R-:W-:-:S09]  /*1800*/  UPRMT UR6, URZ, 0x654, UR6 ;  /* 0x000006543f067896 */ /* 0x000fd20008000006 */
[----:B------:R-:W-:Y:S01]  /*1810*/  SYNCS.ARRIVE.TRANS64.RED.A1T0 RZ, [UR6], RZ ;  /* 0x000000ffffff79a7 */ /* 0x000fe20008100406 */
[----:B------:R-:W-:Y:S05]  /*1820*/  @P0 BRA `(.L_x_26) ;  /* 0x0000000000040947 */ /* 0x000fea0003800000 */
[----:B------:R-:W-:Y:S01]  /*1830*/  BPT.TRAP 0x1 ;  /* 0x000000040000795c */ /* 0x000fe20000300000 */
.L_x_26:
[----:B------:R-:W2:Y:S01]  /*1840*/  LDC R6, c[0x0][0x288] ;  /* 0x0000a200ff067b82 */ /* 0x000ea20000000800 */
[----:B------:R-:W-:Y:S01]  /*1850*/  LOP3.LUT R0, R22, 0x1, RZ, 0xc0, !PT ;  /* 0x0000000116007812 */ /* 0x000fe200078ec0ff */
[----:B------:R-:W-:Y:S01]  /*1860*/  IMAD.SHL.U32 R13, R92, 0x80, RZ ;  /* 0x000000805c0d7824 */ /* 0x000fe200078e00ff */
[----:B01----:R-:W-:Y:S01]  /*1870*/  SHF.R.U32.HI R3, RZ, 0x2, R18 ;  /* 0x00000002ff037819 */ /* 0x003fe20000011612 */
[----:B------:R-:W-:Y:S01]  /*1880*/  UIADD3 UR39, UR40, UR39, URZ ;  /* 0x0000002728277290 */ /* 0x000fe2000fffe03f */
[----:B------:R-:W-:Y:S01]  /*1890*/  LOP3.LUT R4, R18, 0x60, RZ, 0xc0, !PT ;  /* 0x0000006012047812 */ /* 0x000fe200078ec0ff */
[----:B------:R-:W-:Y:S01]  /*18a0*/  IMAD.SHL.U32 R8, R0, 0x40, RZ ;  /* 0x0000004000087824 */ /* 0x000fe200078e00ff */
[----:B------:R-:W-:Y:S01]  /*18b0*/  LOP3.LUT R5, R18, 0x3, RZ, 0xc0, !PT ;  /* 0x0000000312057812 */ /* 0x000fe200078ec0ff */
[----:B------:R-:W-:Y:S01]  /*18c0*/  UISETP.GT.U32.AND UP0, UPT, UR39, 0x2, UPT ;  /* 0x000000022700788c */ /* 0x000fe2000bf04070 */
[----:B------:R-:W-:Y:S01]  /*18d0*/  LOP3.LUT R3, R3, 0x7, RZ, 0xc0, !PT ;  /* 0x0000000703037812 */ /* 0x000fe200078ec0ff */
[----:B------:R-:W-:Y:S01]  /*18e0*/  ULDC UR7, c[0x0][0x284] ;  /* 0x0000a10000077ab9 */ /* 0x000fe20000000800 */
[----:B------:R-:W-:Y:S01]  /*18f0*/  SHF.R.U32.HI R4, RZ, 0x1, R4 ;  /* 0x00000001ff047819 */ /* 0x000fe20000011604 */
[----:B------:R-:W-:Y:S01]  /*1900*/  UISETP.LT.U32.AND UP0, UPT, UR40, 0x3, UP0 ;  /* 0x000000032800788c */ /* 0x000fe20008701070 */
[----:B------:R-:W-:Y:S01]  /*1910*/  SHF.R.S32.HI R21, RZ, 0x1f, R89 ;  /* 0x0000001fff157819 */ /* 0x000fe20000011459 */
[----:B------:R-:W-:Y:S01]  /*1920*/  UISETP.GE.U32.AND UP1, UPT, UR40, 0x3, UPT ;  /* 0x000000032800788c */ /* 0x000fe2000bf26070 */
[--C-:B------:R-:W-:Y:S01]  /*1930*/  IADD3 R7, RZ, -R4, -R3.reuse ;  /* 0x80000004ff077210 */ /* 0x100fe20007ffe803 */
[----:B------:R-:W-:Y:S01]  /*1940*/  ULDC.64 UR8, c[0x0][0x5d0] ;  /* 0x0001740000087ab9 */ /* 0x000fe20000000a00 */
[----:B------:R-:W-:Y:S01]  /*1950*/  LOP3.LUT R3, R8, 0x40, R3, 0xe2, !PT ;  /* 0x0000004008037812 */ /* 0x000fe200078ee203 */
[----:B------:R-:W-:Y:S01]  /*1960*/  IMAD.SHL.U32 R8, R18, 0x2, RZ ;  /* 0x0000000212087824 */ /* 0x000fe200078e00ff */
[----:B------:R-:W-:Y:S01]  /*1970*/  UIMAD.WIDE.U32 UR4, UR39, -0x55555555, URZ ;  /* 0xaaaaaaab270478a5 */ /* 0x000fe2000f8e003f */
[----:B------:R-:W-:Y:S01]  /*1980*/  IMAD.WIDE R10, R91, 0x80, RZ ;  /* 0x000000805b0a7825 */ /* 0x000fe200078e02ff */
[----:B------:R-:W-:-:S02]  /*1990*/  USEL UR6, URZ, 0x1, !UP0 ;  /* 0x000000013f067887 */ /* 0x000fc4000c000000 */
[----:B------:R-:W-:Y:S01]  /*19a0*/  LOP3.LUT R8, R13, 0x6, R8, 0xf8, !PT ;  /* 0x000000060d087812 */ /* 0x000fe200078ef808 */
[----:B--2---:R-:W-:Y:S01]  /*19b0*/  IMAD R12, R5, -0x2, R6 ;  /* 0xfffffffe050c7824 */ /* 0x004fe200078e0206 */
[----:B------:R-:W-:Y:S01]  /*19c0*/  ISETP.GE.AND P0, PT, R13, R6, PT ;  /* 0x000000060d00720c */ /* 0x000fe20003f06270 */
[----:B------:R-:W-:Y:S01]  /*19d0*/  IMAD.SHL.U32 R5, R91, 0x80, RZ ;  /* 0x000000805b057824 */ /* 0x000fe200078e00ff */
[----:B------:R-:W-:Y:S01]  /*19e0*/  SHF.R.S32.HI R9, RZ, 0x1f, R8 ;  /* 0x0000001fff097819 */ /* 0x000fe20000011408 */
[----:B------:R-:W-:Y:S01]  /*19f0*/  IMAD R6, R21, UR8, RZ ;  /* 0x0000000815067c24 */ /* 0x000fe2000f8e02ff */
[----:B------:R-:W-:Y:S01]  /*1a00*/  USHF.R.U32.HI UR4, URZ, 0x1, UR5 ;  /* 0x000000013f047899 */ /* 0x000fe20008011605 */
[----:B------:R-:W-:Y:S01]  /*1a10*/  IMAD R0, R0, -0x40, R7 ;  /* 0xffffffc000007824 */ /* 0x000fe200078e0207 */
[----:B------:R-:W-:Y:S01]  /*1a20*/  ISETP.GE.OR P0, PT, R5, UR7, P0 ;  /* 0x0000000705007c0c */ /* 0x000fe20008706670 */
[----:B------:R-:W-:Y:S01]  /*1a30*/  ULOP3.LUT UR38, UR38, UR6, URZ, 0x3c, !UPT ;  /* 0x0000000626267292 */ /* 0x000fe2000f8e3c3f */
[C---:B------:R-:W-:Y:S01]  /*1a40*/  IMAD R15, R89.reuse, UR9, R6 ;  /* 0x00000009590f7c24 */ /* 0x040fe2000f8e0206 */
[----:B------:R-:W-:Y:S01]  /*1a50*/  LOP3.LUT R105, R10, R3, R4, 0xfe, !PT ;  /* 0x000000030a697212 */ /* 0x000fe200078efe04 */
[----:B------:R-:W-:Y:S01]  /*1a60*/  IMAD.WIDE.U32 R6, R89, UR8, R8 ;  /* 0x0000000859067c25 */ /* 0x000fe2000f8e0008 */
[----:B------:R-:W-:Y:S01]  /*1a70*/  UIMAD UR39, UR4, -0x3, UR39 ;  /* 0xfffffffd042778a4 */ /* 0x000fe2000f8e0227 */
[----:B------:R-:W-:Y:S01]  /*1a80*/  IADD3 R3, -R5, UR7, R0 ;  /* 0x0000000705037c10 */ /* 0x000fe2000fffe100 */
[----:B------:R-:W-:Y:S01]  /*1a90*/  @UP1 ULOP3.LUT UR38, UR38, 0x1, UR4, 0x78, !UPT ;  /* 0x0000000126261892 */ /* 0x000fe2000f8e7804 */
[----:B------:R-:W-:-:S02]  /*1aa0*/  IMAD.IADD R7, R7, 0x1, R15 ;  /* 0x0000000107077824 */ /* 0x000fc400078e020f */
[----:B------:R-:W-:Y:S02]  /*1ab0*/  IMAD.IADD R4, R12, 0x1, -R13 ;  /* 0x000000010c047824 */ /* 0x000fe400078e0a0d */
[----:B------:R-:W-:Y:S01]  /*1ac0*/  IMAD.MOV.U32 R0, RZ, RZ, -0x1 ;  /* 0xffffffffff007424 */ /* 0x000fe200078e00ff */
[----:B------:R-:W-:Y:S06]  /*1ad0*/  @P0 BRA `(.L_x_28) ;  /* 0x0000004000240947 */ /* 0x000fec0003800000 */
[----:B------:R-:W0:Y:S01]  /*1ae0*/  LDC.64 R98, c[0x0][0x5c8] ;  /* 0x00017200ff627b82 */ /* 0x000e220000000a00 */
[----:B-----5:R-:W-:Y:S01]  /*1af0*/  FSETP.NEU.AND P0, PT, R88, RZ, PT ;  /* 0x000000ff5800720b */ /* 0x020fe20003f0d000 */
[----:B------:R-:W-:Y:S01]  /*1b00*/  BSSY B0, `(.L_x_28) ;  /* 0x0000406000007945 */ /* 0x000fe20003800000 */
[----:B------:R-:W-:-:S04]  /*1b10*/  ISETP.GT.AND P2, PT, R4, RZ, PT ;  /* 0x000000ff0400720c */ /* 0x000fc80003f44270 */
[----:B------:R-:W-:Y:S01]  /*1b20*/  ISETP.GT.AND P1, PT, R3, RZ, P2 ;  /* 0x000000ff0300720c */ /* 0x000fe20001724270 */
[-C--:B0-----:R-:W-:Y:S02]  /*1b30*/  IMAD R12, R11, R98.reuse, RZ ;  /* 0x000000620b0c7224 */ /* 0x081fe400078e02ff */
[----:B------:R-:W-:-:S04]  /*1b40*/  IMAD.WIDE.U32 R92, R105, R98, R6 ;  /* 0x00000062695c7225 */ /* 0x000fc800078e0006 */
[----:B------:R-:W-:-:S04]  /*1b50*/  IMAD R5, R105, R99, R12 ;  /* 0x0000006369057224 */ /* 0x000fc800078e020c */
[----:B------:R-:W-:Y:S01]  /*1b60*/  IMAD.IADD R91, R93, 0x1, R5 ;  /* 0x000000015d5b7824 */ /* 0x000fe200078e0205 */
[----:B------:R-:W-:Y:S06]  /*1b70*/  @!P0 BRA `(.L_x_29) ;  /* 0x0000002c00288947 */ /* 0x000fec0003800000 */
[----:B------:R-:W0:Y:S01]  /*1b80*/  LDC.64 R96, c[0x0][0x5b8] ;  /* 0x00016e00ff607b82 */ /* 0x000e220000000a00 */
[----:B------:R-:W-:-:S07]  /*1b90*/  ULDC.64 UR4, c[0x0][0x5c0] ;  /* 0x0001700000047ab9 */ /* 0x000fce0000000a00 */
[----:B------:R-:W1:Y:S08]  /*1ba0*/  LDC.64 R100, c[0x0][0x5b0] ;  /* 0x00016c00ff647b82 */ /* 0x000e700000000a00 */
[----:B------:R-:W2:Y:S01]  /*1bb0*/  LDC.64 R102, c[0x0][0x5a8] ;  /* 0x00016a00ff667b82 */ /* 0x000ea20000000a00 */
[-C--:B0-----:R-:W-:Y:S02]  /*1bc0*/  IMAD R6, R21, R96.reuse, RZ ;  /* 0x0000006015067224 */ /* 0x081fe400078e02ff */
[----:B------:R-:W-:-:S04]  /*1bd0*/  IMAD.WIDE.U32 R94, R89, R96, R8 ;  /* 0x00000060595e7225 */ /* 0x000fc800078e0008 */
[----:B------:R-:W-:Y:S02]  /*1be0*/  IMAD R93, R89, R97, R6 ;  /* 0x00000061595d7224 */ /* 0x000fe400078e0206 */
[-C--:B-1----:R-:W-:Y:S02]  /*1bf0*/  IMAD R10, R11, R100.reuse, RZ ;  /* 0x000000640b0a7224 */ /* 0x082fe400078e02ff */
[----:B------:R-:W-:Y:S02]  /*1c00*/  IMAD.IADD R13, R95, 0x1, R93 ;  /* 0x000000015f0d7824 */ /* 0x000fe400078e025d */
[----:B------:R-:W-:Y:S02]  /*1c10*/  IMAD.MOV.U32 R12, RZ, RZ, R94 ;  /* 0x000000ffff0c7224 */ /* 0x000fe400078e005e */
[C---:B------:R-:W-:Y:S02]  /*1c20*/  IMAD R97, R105.reuse, R101, R10 ;  /* 0x0000006569617224 */ /* 0x040fe400078e020a */
[----:B------:R-:W-:-:S04]  /*1c30*/  IMAD.WIDE.U32 R6, R105, R100, R12 ;  /* 0x0000006469067225 */ /* 0x000fc800078e000c */
[----:B------:R-:W-:Y:S01]  /*1c40*/  IMAD.IADD R5, R7, 0x1, R97 ;  /* 0x0000000107057824 */ /* 0x000fe200078e0261 */
[----:B--2---:R-:W-:-:S04]  /*1c50*/  LEA R14, P0, R6, R102, 0x1 ;  /* 0x00000066060e7211 */ /* 0x004fc800078008ff */
[----:B------:R-:W-:-:S05]  /*1c60*/  LEA.HI.X R15, R6, R103, R5, 0x1, P0 ;  /* 0x00000067060f7211 */ /* 0x000fca00000f0c05 */
[----:B------:R0:W2:Y:S01]  /*1c70*/  @P1 LDG.E.LTC128B.U16 R5, desc[UR36][R14.64] ;  /* 0x000000240e051981 */ /* 0x0000a2000c1e1520 */
[----:B------:R-:W-:Y:S01]  /*1c80*/  LEA R10, P0, R92, UR4, 0x1 ;  /* 0x000000045c0a7c11 */ /* 0x000fe2000f8008ff */
[----:B------:R-:W-:Y:S01]  /*1c90*/  IMAD.WIDE.U32 R6, R105, R100, R8 ;  /* 0x0000006469067225 */ /* 0x000fe200078e0008 */
[----:B------:R-:W-:Y:S03]  /*1ca0*/  BSSY B1, `(.L_x_30) ;  /* 0x0000012000017945 */ /* 0x000fe60003800000 */
[----:B------:R-:W-:Y:S02]  /*1cb0*/  IMAD.IADD R7, R97, 0x1, R7 ;  /* 0x0000000161077824 */ /* 0x000fe400078e0207 */
[----:B------:R-:W-:Y:S01]  /*1cc0*/  IMAD.WIDE.U32 R20, R89, R96, R6 ;  /* 0x0000006059147225 */ /* 0x000fe200078e0006 */
[----:B0-----:R-:W-:-:S03]  /*1cd0*/  SHF.L.U64.HI R15, R100, 0x3, R101 ;  /* 0x00000003640f7819 */ /* 0x001fc60000010265 */
[----:B------:R-:W-:Y:S01]  /*1ce0*/  IMAD.IADD R7, R93, 0x1, R21 ;  /* 0x000000015d077824 */ /* 0x000fe200078e0215 */
[----:B------:R-:W-:Y:S01]  /*1cf0*/  LEA R6, P4, R20, R102, 0x1 ;  /* 0x0000006614067211 */ /* 0x000fe200078808ff */
[----:B------:R-:W-:-:S03]  /*1d00*/  IMAD.SHL.U32 R14, R100, 0x8, RZ ;  /* 0x00000008640e7824 */ /* 0x000fc600078e00ff */
[----:B------:R-:W-:Y:S01]  /*1d10*/  LEA.HI.X R7, R20, R103, R7, 0x1, P4 ;  /* 0x0000006714077211 */ /* 0x000fe200020f0c07 */
[----:B--2---:R-:W-:-:S05]  /*1d20*/  HADD2.F32 R11, -RZ, R5.H0_H0 ;  /* 0x20000005ff0b7230 */ /* 0x004fca0000004100 */
[----:B------:R-:W-:-:S04]  /*1d30*/  FMUL R11, R11, R88 ;  /* 0x000000580b0b7220 */ /* 0x000fc80000400000 */
[----:B------:R-:W-:Y:S01]  /*1d40*/  FFMA R24, R24, R23, R11 ;  /* 0x0000001718187223 */ /* 0x000fe2000000000b */
[----:B------:R-:W-:Y:S02]  /*1d50*/  LEA.HI.X R11, R92, UR5, R91, 0x1, P0 ;  /* 0x000000055c0b7c11 */ /* 0x000fe400080f0c5b */
[----:B------:R-:W-:Y:S02]  /*1d60*/  ISETP.GT.AND P0, PT, R4, 0x1, PT ;  /* 0x000000010400780c */ /* 0x000fe40003f04270 */
[----:B------:R-:W-:Y:S02]  /*1d70*/  F2FP.F16.F32.PACK_AB R24, RZ, R24 ;  /* 0x00000018ff18723e */ /* 0x000fe400000000ff */
[----:B------:R-:W-:-:S03]  /*1d80*/  ISETP.GT.AND P3, PT, R3, RZ, P0 ;  /* 0x000000ff0300720c */ /* 0x000fc60000764270 */
[----:B------:R0:W-:Y:S10]  /*1d90*/  @P1 STG.E.U16 desc[UR36][R10.64], R24 ;  /* 0x000000180a001986 */ /* 0x0001f4000c101524 */
[----:B------:R-:W-:Y:S05]  /*1da0*/  @!P3 BRA `(.L_x_31) ;  /* 0x000000000004b947 */ /* 0x000fea0003800000 */
[----:B------:R1:W5:Y:S02]  /*1db0*/  LDG.E.LTC128B.U16 R5, desc[UR36][R6.64+0x2] ;  /* 0x0000022406057981 */ /* 0x000364000c1e1520 */
.L_x_31:
[----:B------:R-:W-:Y:S05]  /*1dc0*/  BSYNC B1 ;  /* 0x0000000000017941 */ /* 0x000fea0003800000 */
.L_x_30:
[----:B-----5:R-:W-:Y:S01]  /*1dd0*/  HADD2.F32 R91, -RZ, R5.H0_H0 ;  /* 0x20000005ff5b7230 */ /* 0x020fe20000004100 */
[----:B------:R-:W-:Y:S01]  /*1de0*/  ISETP.GT.AND P2, PT, R3, 0x8, P2 ;  /* 0x000000080300780c */ /* 0x000fe20001744270 */
[----:B------:R-:W-:Y:S01]  /*1df0*/  IMAD.WIDE.U32 R20, R105, R100, R14 ;  /* 0x0000006469147225 */ /* 0x000fe200078e000e */
[----:B0-----:R-:W-:-:S03]  /*1e00*/  PRMT R24, R5, 0x7610, R24 ;  /* 0x0000761005187816 */ /* 0x001fc60000000018 */
[----:B------:R-:W-:Y:S01]  /*1e10*/  FMUL R12, R91, R88 ;  /* 0x000000585b0c7220 */ /* 0x000fe20000400000 */
[----:B------:R-:W-:Y:S01]  /*1e20*/  IMAD.IADD R97, R97, 0x1, R21 ;  /* 0x0000000161617824 */ /* 0x000fe200078e0215 */
[----:B------:R-:W-:Y:S02]  /*1e30*/  IADD3 R94, P1, R94, R20, RZ ;  /* 0x000000145e5e7210 */ /* 0x000fe40007f3e0ff */
[----:B------:R-:W-:-:S03]  /*1e40*/  FFMA R12, R25, R23, R12 ;  /* 0x00000017190c7223 */ /* 0x000fc6000000000c */
[----:B------:R-:W-:Y:S01]  /*1e50*/  IMAD.X R13, R97, 0x1, R13, P1 ;  /* 0x00000001610d7824 */ /* 0x000fe200008e060d */
[C---:B------:R-:W-:Y:S02]  /*1e60*/  LEA R14, P1, R94.reuse, R102, 0x1 ;  /* 0x000000665e0e7211 */ /* 0x040fe400078208ff */
[----:B------:R-:W-:Y:S02]  /*1e70*/  F2FP.F16.F32.PACK_AB R12, RZ, R12 ;  /* 0x0000000cff0c723e */ /* 0x000fe400000000ff */
[----:B------:R-:W-:Y:S02]  /*1e80*/  LEA.HI.X R15, R94, R103, R13, 0x1, P1 ;  /* 0x000000675e0f7211 */ /* 0x000fe400008f0c0d */
[----:B------:R-:W-:-:S05]  /*1e90*/  PRMT R21, R12, 0x7610, R21 ;  /* 0x000076100c157816 */ /* 0x000fca0000000015 */
[----:B------:R0:W-:Y:S04]  /*1ea0*/  @P3 STG.E.U16 desc[UR36][R10.64+0x2], R21 ;  /* 0x000002150a003986 */ /* 0x0001e8000c101524 */
[----:B------:R-:W2:Y:S01]  /*1eb0*/  @P2 LDG.E.LTC128B.U16 R24, desc[UR36][R14.64] ;  /* 0x000000240e182981 */ /* 0x000ea2000c1e1520 */
[----:B------:R-:W-:Y:S01]  /*1ec0*/  IADD3 R20, P1, R8, R20, RZ ;  /* 0x0000001408147210 */ /* 0x000fe20007f3e0ff */
[----:B------:R-:W-:Y:S01]  /*1ed0*/  BSSY B1, `(.L_x_32) ;  /* 0x0000011000017945 */ /* 0x000fe20003800000 */
[C---:B------:R-:W-:Y:S02]  /*1ee0*/  SHF.L.U64.HI R13, R98.reuse, 0x4, R99 ;  /* 0x00000004620d7819 */ /* 0x040fe40000010263 */
[----:B------:R-:W-:Y:S01]  /*1ef0*/  ISETP.GT.AND P0, PT, R3, 0x8, P0 ;  /* 0x000000080300780c */ /* 0x000fe20000704270 */
[----:B0-----:R-:W-:Y:S01]  /*1f00*/  IMAD.X R21, R9, 0x1, R97, P1 ;  /* 0x0000000109157824 */ /* 0x001fe200008e0661 */
[----:B------:R-:W-:Y:S01]  /*1f10*/  LEA R12, P1, R98, R10, 0x4 ;  /* 0x0000000a620c7211 */ /* 0x000fe200078220ff */
[----:B------:R-:W-:-:S04]  /*1f20*/  IMAD.WIDE.U32 R20, R89, R96, R20 ;  /* 0x0000006059147225 */ /* 0x000fc800078e0014 */
[----:B------:R-:W-:Y:S01]  /*1f30*/  IMAD.X R13, R13, 0x1, R11, P1 ;  /* 0x000000010d0d7824 */ /* 0x000fe200008e060b */
[----:B------:R-:W-:Y:S01]  /*1f40*/  LEA R8, P3, R20, R102, 0x1 ;  /* 0x0000006614087211 */ /* 0x000fe200078608ff */
[----:B------:R-:W-:-:S05]  /*1f50*/  IMAD.IADD R9, R93, 0x1, R21 ;  /* 0x000000015d097824 */ /* 0x000fca00078e0215 */
[----:B------:R-:W-:Y:S01]  /*1f60*/  LEA.HI.X R9, R20, R103, R9, 0x1, P3 ;  /* 0x0000006714097211 */ /* 0x000fe200018f0c09 */
[----:B--2---:R-:W-:-:S05]  /*1f70*/  HADD2.F32 R5, -RZ, R24.H0_H0 ;  /* 0x20000018ff057230 */ /* 0x004fca0000004100 */
[----:B------:R-:W-:-:S04]  /*1f80*/  FMUL R5, R5, R88 ;  /* 0x0000005805057220 */ /* 0x000fc80000400000 */
[----:B------:R-:W-:-:S05]  /*1f90*/  FFMA R5, R26, R23, R5 ;  /* 0x000000171a057223 */ /* 0x000fca0000000005 */
[----:B------:R-:W-:-:S05]  /*1fa0*/  F2FP.F16.F32.PACK_AB R5, RZ, R5 ;  /* 0x00000005ff05723e */ /* 0x000fca00000000ff */
[----:B------:R0:W-:Y:S01]  /*1fb0*/  @P2 STG.E.U16 desc[UR36][R12.64], R5 ;  /* 0x000000050c002986 */ /* 0x0001e2000c101524 */
[----:B------:R-:W-:Y:S05]  /*1fc0*/  @!P0 BRA `(.L_x_33) ;  /* 0x0000000000048947 */ /* 0x000fea0003800000 */
[----:B------:R2:W5:Y:S02]  /*1fd0*/  LDG.E.LTC128B.U16 R24, desc[UR36][R8.64+0x2] ;  /* 0x0000022408187981 */ /* 0x000564000c1e1520 */
.L_x_33:
[----:B------:R-:W-:Y:S05]  /*1fe0*/  BSYNC B1 ;  /* 0x0000000000017941 */ /* 0x000fea0003800000 */
.L_x_32:
[----:B0----5:R-:W-:Y:S01]  /*1ff0*/  HADD2.F32 R5, -RZ, R24.H0_H0 ;  /* 0x20000018ff057230 */ /* 0x021fe20000004100 */
[----:B------:R-:W-:Y:S01]  /*2000*/  ISETP.GT.AND P1, PT, R4, 0x8, PT ;  /* 0x000000080400780c */ /* 0x000fe20003f24270 */
[----:B------:R-:W-:Y:S03]  /*2010*/  BSSY B1, `(.L_x_34) ;  /* 0x0000008000017945 */ /* 0x000fe60003800000 */
[----:B------:R-:W-:Y:S01]  /*2020*/  FMUL R14, R5, R88 ;  /* 0x00000058050e7220 */ /* 0x000fe20000400000 */
[----:B------:R-:W-:-:S03]  /*2030*/  ISETP.GT.AND P2, PT, R3, RZ, P1 ;  /* 0x000000ff0300720c */ /* 0x000fc60000f44270 */
[----:B------:R-:W-:-:S05]  /*2040*/  FFMA R14, R27, R23, R14 ;  /* 0x000000171b0e7223 */ /* 0x000fca000000000e */
[----:B------:R-:W-:-:S05]  /*2050*/  F2FP.F16.F32.PACK_AB R14, RZ, R14 ;  /* 0x0000000eff0e723e */ /* 0x000fca00000000ff */
[----:B------:R0:W-:Y:S01]  /*2060*/  @P0 STG.E.U16 desc[UR36][R12.64+0x2], R14 ;  /* 0x0000020e0c000986 */ /* 0x0001e2000c101524 */
[----:B------:R-:W-:Y:S05]  /*2070*/  @!P2 BRA `(.L_x_35) ;  /* 0x000000000004a947 */ /* 0x000fea0003800000 */
[----:B------:R3:W5:Y:S02]  /*2080*/  LDG.E.LTC128B.U16 R24, desc[UR36][R6.64+0x10] ;  /* 0x0000102406187981 */ /* 0x000764000c1e1520 */
.L_x_35:
[----:B------:R-:W-:Y:S05]  /*2090*/  BSYNC B1 ;  /* 0x0000000000017941 */ /* 0x000fea0003800000 */
.L_x_34:
[----:B-----5:R-:W-:Y:S01]  /*20a0*/  HADD2.F32 R5, -RZ, R24.H0_H0 ;  /* 0x20000018ff057230 */ /* 0x020fe20000004100 */
        /* <DEDUP_REMOVED lines=9> */
.L_x_37:
[----:B------:R-:W-:Y:S05]  /*2140*/  BSYNC B1 ;  /* 0x0000000000017941 */ /* 0x000fea0003800000 */
.L_x_36:
[----:B----45:R-:W-:Y:S01]  /*2150*/  HADD2.F32 R5, -RZ, R24.H0_H0 ;  /* 0x20000018ff057230 */ /* 0x030fe20000004100 */
[----:B------:R-:W-:Y:S01]  /*2160*/  ISETP.GT.AND P1, PT, R3, 0x8, P1 ;  /* 0x000000080300780c */ /* 0x000fe20000f24270 */
[----:B------:R-:W-:Y:S03]  /*2170*/  BSSY B1, `(.L_x_38) ;  /* 0x0000007000017945 */ /* 0x000fe60003800000 */
[----:B0-----:R-:W-:-:S04]  /*2180*/  FMUL R14, R5, R88 ;  /* 0x00000058050e7220 */ /* 0x001fc80000400000 */
[----:B------:R-:W-:-:S05]  /*2190*/  FFMA R14, R29, R23, R14 ;  /* 0x000000171d0e7223 */ /* 0x000fca000000000e */
[----:B------:R-:W-:-:S05]  /*21a0*/  F2FP.F16.F32.PACK_AB R14, RZ, R14 ;  /* 0x0000000eff0e723e */ /* 0x000fca00000000ff */
[----:B------:R0:W-:Y:S01]  /*21b0*/  @P3 STG.E.U16 desc[UR36][R10.64+0x12], R14 ;  /* 0x0000120e0a003986 */ /* 0x0001e2000c101524 */
[----:B------:R-:W-:Y:S05]  /*21c0*/  @!P1 BRA `(.L_x_39) ;  /* 0x0000000000049947 */ /* 0x000fea0003800000 */
[----:B------:R4:W5:Y:S02]  /*21d0*/  LDG.E.LTC128B.U16 R24, desc[UR36][R8.64+0x10] ;  /* 0x0000102408187981 */ /* 0x000964000c1e1520 */
.L_x_39:
[----:B------:R-:W-:Y:S05]  /*21e0*/  BSYNC B1 ;  /* 0x0000000000017941 */ /* 0x000fea0003800000 */
.L_x_38:
[----:B-----5:R-:W-:Y:S01]  /*21f0*/  HADD2.F32 R5, -RZ, R24.H0_H0 ;  /* 0x20000018ff057230 */ /* 0x020fe20000004100 */
[----:B------:R-:W-:Y:S01]  /*2200*/  ISETP.GT.AND P0, PT, R3, 0x8, P0 ;  /* 0x000000080300780c */ /* 0x000fe20000704270 */
[----:B------:R-:W-:Y:S03]  /*2210*/  BSSY B1, `(.L_x_40) ;  /* 0x0000007000017945 */ /* 0x000fe60003800000 */
[----:B------:R-:W-:-:S04]  /*2220*/  FMUL R5, R5, R88 ;  /* 0x0000005805057220 */ /* 0x000fc80000400000 */
[----:B------:R-:W-:-:S05]  /*2230*/  FFMA R5, R30, R23, R5 ;  /* 0x000000171e057223 */ /* 0x000fca0000000005 */
[----:B------:R-:W-:-:S05]  /*2240*/  F2FP.F16.F32.PACK_AB R5, RZ, R5 ;  /* 0x00000005ff05723e */ /* 0x000fca00000000ff */
[----:B------:R0:W-:Y:S01]  /*2250*/  @P1 STG.E.U16 desc[UR36][R12.64+0x10], R5 ;  /* 0x000010050c001986 */ /* 0x0001e2000c101524 */
[----:B------:R-:W-:Y:S05]  /*2260*/  @!P0 BRA `(.L_x_41) ;  /* 0x0000000000048947 */ /* 0x000fea0003800000 */
[----:B------:R0:W5:Y:S02]  /*2270*/  LDG.E.LTC128B.U16 R24, desc[UR36][R8.64+0x12] ;  /* 0x0000122408187981 */ /* 0x000164000c1e1520 */
.L_x_41:
[----:B------:R-:W-:Y:S05]  /*2280*/  BSYNC B1 ;  /* 0x0000000000017941 */ /* 0x000fea0003800000 */
.L_x_40:
        /* <DEDUP_REMOVED lines=10> */
.L_x_43:
[----:B------:R-:W-:Y:S05]  /*2330*/  BSYNC B1 ;  /* 0x0000000000017941 */ /* 0x000fea0003800000 */
.L_x_42:
        /* <DEDUP_REMOVED lines=10> */
.L_x_45:
[----:B------:R-:W-:Y:S05]  /*23e0*/  BSYNC B1 ;  /* 0x0000000000017941 */ /* 0x000fea0003800000 */
.L_x_44:
[----:B0----5:R-:W-:Y:S01]  /*23f0*/  HADD2.F32 R5, -RZ, R24.H0_H0 ;  /* 0x20000018ff057230 */ /* 0x021fe20000004100 */
        /* <DEDUP_REMOVED lines=8> */
.L_x_47:
[----:B------:R-:W-:Y:S05]  /*2480*/  BSYNC B1 ;  /* 0x0000000000017941 */ /* 0x000fea0003800000 */
.L_x_46:
        /* <DEDUP_REMOVED lines=9> */
.L_x_49:
[----:B------:R-:W-:Y:S05]  /*2520*/  BSYNC B1 ;  /* 0x0000000000017941 */ /* 0x000fea0003800000 */
.L_x_48:
        /* <DEDUP_REMOVED lines=10> */
.L_x_51:
[----:B------:R-:W-:Y:S05]  /*25d0*/  BSYNC B1 ;  /* 0x0000000000017941 */ /* 0x000fea0003800000 */
.L_x_50:
        /* <DEDUP_REMOVED lines=10> */
.L_x_53:
[----:B------:R-:W-:Y:S05]  /*2680*/  BSYNC B1 ;  /* 0x0000000000017941 */ /* 0x000fea0003800000 */
.L_x_52:
        /* <DEDUP_REMOVED lines=9> */
.L_x_55:
[----:B------:R-:W-:Y:S05]  /*2720*/  BSYNC B1 ;  /* 0x0000000000017941 */ /* 0x000fea0003800000 */
.L_x_54:
        /* <DEDUP_REMOVED lines=9> */
.L_x_57:
[----:B------:R-:W-:Y:S05]  /*27c0*/  BSYNC B1 ;  /* 0x0000000000017941 */ /* 0x000fea0003800000 */
.L_x_56:
        /* <DEDUP_REMOVED lines=10> */
.L_x_59:
[----:B------:R-:W-:Y:S05]  /*2870*/  BSYNC B1 ;  /* 0x0000000000017941 */ /* 0x000fea0003800000 */
.L_x_58:
        /* <DEDUP_REMOVED lines=10> */
.L_x_61:
[----:B------:R-:W-:Y:S05]  /*2920*/  BSYNC B1 ;  /* 0x0000000000017941 */ /* 0x000fea0003800000 */
.L_x_60:
        /* <DEDUP_REMOVED lines=9> */
.L_x_63:
[----:B------:R-:W-:Y:S05]  /*29c0*/  BSYNC B1 ;  /* 0x0000000000017941 */ /* 0x000fea0003800000 */
.L_x_62:
        /* <DEDUP_REMOVED lines=9> */
.L_x_65:
[----:B------:R-:W-:Y:S05]  /*2a60*/  BSYNC B1 ;  /* 0x0000000000017941 */ /* 0x000fea0003800000 */
.L_x_64:
        /* <DEDUP_REMOVED lines=10> */
.L_x_67:
[----:B------:R-:W-:Y:S05]  /*2b10*/  BSYNC B1 ;  /* 0x0000000000017941 */ /* 0x000fea0003800000 */
.L_x_66:
        /* <DEDUP_REMOVED lines=10> */
.L_x_69:
[----:B------:R-:W-:Y:S05]  /*2bc0*/  BSYNC B1 ;  /* 0x0000000000017941 */ /* 0x000fea0003800000 */
.L_x_68:
        /* <DEDUP_REMOVED lines=9> */
.L_x_71:
[----:B------:R-:W-:Y:S05]  /*2c60*/  BSYNC B1 ;  /* 0x0000000000017941 */ /* 0x000fea0003800000 */
.L_x_70:
        /* <DEDUP_REMOVED lines=9> */
.L_x_73:
[----:B------:R-:W-:Y:S05]  /*2d00*/  BSYNC B1 ;  /* 0x0000000000017941 */ /* 0x000fea0003800000 */
.L_x_72:
        /* <DEDUP_REMOVED lines=10> */
.L_x_75:
[----:B------:R-:W-:Y:S05]  /*2db0*/  BSYNC B1 ;  /* 0x0000000000017941 */ /* 0x000fea0003800000 */
.L_x_74:
        /* <DEDUP_REMOVED lines=10> */
.L_x_77:
[----:B------:R-:W-:Y:S05]  /*2e60*/  BSYNC B1 ;  /* 0x0000000000017941 */ /* 0x000fea0003800000 */
.L_x_76:
        /* <DEDUP_REMOVED lines=9> */
.L_x_79:
[----:B------:R-:W-:Y:S05]  /*2f00*/  BSYNC B1 ;  /* 0x0000000000017941 */ /* 0x000fea0003800000 */
.L_x_78:
        /* <DEDUP_REMOVED lines=9> */
.L_x_81:
[----:B------:R-:W-:Y:S05]  /*2fa0*/  BSYNC B1 ;  /* 0x0000000000017941 */ /* 0x000fea0003800000 */
.L_x_80:
        /* <DEDUP_REMOVED lines=10> */
.L_x_83:
[----:B------:R-:W-:Y:S05]  /*3050*/  BSYNC B1 ;  /* 0x0000000000017941 */ /* 0x000fea0003800000 */
.L_x_82:
        /* <DEDUP_REMOVED lines=10> */
.L_x_85:
[----:B------:R-:W-:Y:S05]  /*3100*/  BSYNC B1 ;  /* 0x0000000000017941 */ /* 0x000fea0003800000 */
.L_x_84:
        /* <DEDUP_REMOVED lines=9> */
.L_x_87:
[----:B------:R-:W-:Y:S05]  /*31a0*/  BSYNC B1 ;  /* 0x0000000000017941 */ /* 0x000fea0003800000 */
.L_x_86:
        /* <DEDUP_REMOVED lines=9> */
.L_x_89:
[----:B------:R-:W-:Y:S05]  /*3240*/  BSYNC B1 ;  /* 0x0000000000017941 */ /* 0x000fea0003800000 */
.L_x_88:
        /* <DEDUP_REMOVED lines=10> */
.L_x_91:
[----:B------:R-:W-:Y:S05]  /*32f0*/  BSYNC B1 ;  /* 0x0000000000017941 */ /* 0x000fea0003800000 */
.L_x_90:
        /* <DEDUP_REMOVED lines=10> */
.L_x_93:
[----:B------:R-:W-:Y:S05]  /*33a0*/  BSYNC B1 ;  /* 0x0000000000017941 */ /* 0x000fea0003800000 */
.L_x_92:
        /* <DEDUP_REMOVED lines=9> */
.L_x_95:
[----:B------:R-:W-:Y:S05]  /*3440*/  BSYNC B1 ;  /* 0x0000000000017941 */ /* 0x000fea0003800000 */
.L_x_94:
        /* <DEDUP_REMOVED lines=9> */
.L_x_97:
[----:B------:R-:W-:Y:S05]  /*34e0*/  BSYNC B1 ;  /* 0x0000000000017941 */ /* 0x000fea0003800000 */
.L_x_96:
        /* <DEDUP_REMOVED lines=10> */
.L_x_99:
[----:B------:R-:W-:Y:S05]  /*3590*/  BSYNC B1 ;  /* 0x0000000000017941 */ /* 0x000fea0003800000 */
.L_x_98:
        /* <DEDUP_REMOVED lines=10> */
.L_x_101:
[----:B------:R-:W-:Y:S05]  /*3640*/  BSYNC B1 ;  /* 0x0000000000017941 */ /* 0x000fea0003800000 */
.L_x_100:
        /* <DEDUP_REMOVED lines=9> */
.L_x_103:
[----:B------:R-:W-:Y:S05]  /*36e0*/  BSYNC B1 ;  /* 0x0000000000017941 */ /* 0x000fea0003800000 */
.L_x_102:
        /* <DEDUP_REMOVED lines=9> */
.L_x_105:
[----:B------:R-:W-:Y:S05]  /*3780*/  BSYNC B1 ;  /* 0x0000000000017941 */ /* 0x000fea0003800000 */
.L_x_104:
        /* <DEDUP_REMOVED lines=10> */
.L_x_107:
[----:B------:R-:W-:Y:S05]  /*3830*/  BSYNC B1 ;  /* 0x0000000000017941 */ /* 0x000fea0003800000 */
.L_x_106:
        /* <DEDUP_REMOVED lines=10> */
.L_x_109:
[----:B------:R-:W-:Y:S05]  /*38e0*/  BSYNC B1 ;  /* 0x0000000000017941 */ /* 0x000fea0003800000 */
.L_x_108:
        /* <DEDUP_REMOVED lines=9> */
.L_x_111:
[----:B------:R-:W-:Y:S05]  /*3980*/  BSYNC B1 ;  /* 0x0000000000017941 */ /* 0x000fea0003800000 */
.L_x_110:
        /* <DEDUP_REMOVED lines=9> */
.L_x_113:
[----:B------:R-:W-:Y:S05]  /*3a20*/  BSYNC B1 ;  /* 0x0000000000017941 */ /* 0x000fea0003800000 */
.L_x_112:
        /* <DEDUP_REMOVED lines=10> */
.L_x_115:
[----:B------:R-:W-:Y:S05]  /*3ad0*/  BSYNC B1 ;  /* 0x0000000000017941 */ /* 0x000fea0003800000 */
.L_x_114:
        /* <DEDUP_REMOVED lines=10> */
.L_x_117:
[----:B------:R-:W-:Y:S05]  /*3b80*/  BSYNC B1 ;  /* 0x0000000000017941 */ /* 0x000fea0003800000 */
.L_x_116:
        /* <DEDUP_REMOVED lines=9> */
.L_x_119:
[----:B------:R-:W-:Y:S05]  /*3c20*/  BSYNC B1 ;  /* 0x0000000000017941 */ /* 0x000fea0003800000 */
.L_x_118:
        /* <DEDUP_REMOVED lines=9> */
.L_x_121:
[----:B------:R-:W-:Y:S05]  /*3cc0*/  BSYNC B1 ;  /* 0x0000000000017941 */ /* 0x000fea0003800000 */
.L_x_120:
        /* <DEDUP_REMOVED lines=10> */
.L_x_123:
[----:B------:R-:W-:Y:S05]  /*3d70*/  BSYNC B1 ;  /* 0x0000000000017941 */ /* 0x000fea0003800000 */
.L_x_122:
        /* <DEDUP_REMOVED lines=10> */
.L_x_125:
[----:B------:R-:W-:Y:S05]  /*3e20*/  BSYNC B1 ;  /* 0x0000000000017941 */ /* 0x000fea0003800000 */
.L_x_124:
        /* <DEDUP_REMOVED lines=9> */
.L_x_127:
[----:B------:R-:W-:Y:S05]  /*3ec0*/  BSYNC B1 ;  /* 0x0000000000017941 */ /* 0x000fea0003800000 */
.L_x_126:
        /* <DEDUP_REMOVED lines=9> */
.L_x_129:
[----:B------:R-:W-:Y:S05]  /*3f60*/  BSYNC B1 ;  /* 0x0000000000017941 */ /* 0x000fea0003800000 */
.L_x_128:
        /* <DEDUP_REMOVED lines=10> */
.L_x_131:
[----:B------:R-:W-:Y:S05]  /*4010*/  BSYNC B1 ;  /* 0x0000000000017941 */ /* 0x000fea0003800000 */
.L_x_130:
        /* <DEDUP_REMOVED lines=10> */
.L_x_133:
[----:B------:R-:W-:Y:S05]  /*40c0*/  BSYNC B1 ;  /* 0x0000000000017941 */ /* 0x000fea0003800000 */
.L_x_132:
        /* <DEDUP_REMOVED lines=9> */
.L_x_135:
[----:B------:R-:W-:Y:S05]  /*4160*/  BSYNC B1 ;  /* 0x0000000000017941 */ /* 0x000fea0003800000 */
.L_x_134:
        /* <DEDUP_REMOVED lines=9> */
.L_x_137:
[----:B------:R-:W-:Y:S05]  /*4200*/  BSYNC B1 ;  /* 0x0000000000017941 */ /* 0x000fea0003800000 */
.L_x_136:
        /* <DEDUP_REMOVED lines=10> */
.L_x_139:
[----:B------:R-:W-:Y:S05]  /*42b0*/  BSYNC B1 ;  /* 0x0000000000017941 */ /* 0x000fea0003800000 */
.L_x_138:
        /* <DEDUP_REMOVED lines=10> */
.L_x_141:
[----:B------:R-:W-:Y:S05]  /*4360*/  BSYNC B1 ;  /* 0x0000000000017941 */ /* 0x000fea0003800000 */
.L_x_140:
        /* <DEDUP_REMOVED lines=9> */
.L_x_143:
[----:B------:R-:W-:Y:S05]  /*4400*/  BSYNC B1 ;  /* 0x0000000000017941 */ /* 0x000fea0003800000 */
.L_x_142:
        /* <DEDUP_REMOVED lines=9> */
.L_x_145:
[----:B------:R-:W-:Y:S05]  /*44a0*/  BSYNC B1 ;  /* 0x0000000000017941 */ /* 0x000fea0003800000 */
.L_x_144:
        /* <DEDUP_REMOVED lines=10> */
.L_x_147:
[----:B------:R-:W-:Y:S05]  /*4550*/  BSYNC B1 ;  /* 0x0000000000017941 */ /* 0x000fea0003800000 */
.L_x_146:
[----:B-----5:R-:W-:Y:S01]  /*4560*/  HADD2.F32 R5, -RZ, R24.H0_H0 ;  /* 0x20000018ff057230 */ /* 0x020fe20000004100 */
[----:B------:R-:W-:Y:S01]  /*4570*/  ISETP.GT.AND P0, PT, R4, 0x79, PT ;  /* 0x000000790400780c */ /* 0x000fe20003f04270 */
[----:B------:R-:W-:Y:S01]  /*4580*/  @P2 IMAD.MOV.U32 R4, RZ, RZ, R10 ;  /* 0x000000ffff042224 */ /* 0x000fe200078e000a */
[----:B------:R-:W-:Y:S02]  /*4590*/  BSSY B1, `(.L_x_148) ;  /* 0x000000a000017945 */ /* 0x000fe40003800000 */
[----:B------:R-:W-:Y:S01]  /*45a0*/  FMUL R5, R5, R88 ;  /* 0x0000005805057220 */ /* 0x000fe20000400000 */
[----:B------:R-:W-:-:S03]  /*45b0*/  ISETP.GT.AND P3, PT, R3, RZ, P0 ;  /* 0x000000ff0300720c */ /* 0x000fc60000764270 */
[----:B------:R-:W-:-:S05]  /*45c0*/  FFMA R5, R84, R23, R5 ;  /* 0x0000001754057223 */ /* 0x000fca0000000005 */
[----:B------:R-:W-:-:S04]  /*45d0*/  F2FP.F16.F32.PACK_AB R5, RZ, R5 ;  /* 0x00000005ff05723e */ /* 0x000fc800000000ff */
[----:B0-----:R-:W-:Y:S01]  /*45e0*/  PRMT R14, R5, 0x7610, R14 ;  /* 0x00007610050e7816 */ /* 0x001fe2000000000e */
[----:B------:R-:W-:-:S05]  /*45f0*/  @P2 IMAD.MOV.U32 R5, RZ, RZ, R11 ;  /* 0x000000ffff052224 */ /* 0x000fca00078e000b */
[----:B------:R0:W-:Y:S01]  /*4600*/  @P2 STG.E.U16 desc[UR36][R4.64+0xf0], R14 ;  /* 0x0000f00e04002986 */ /* 0x0001e2000c101524 */
[----:B------:R-:W-:Y:S05]  /*4610*/  @!P3 BRA `(.L_x_149) ;  /* 0x000000000004b947 */ /* 0x000fea0003800000 */
[----:B------:R0:W5:Y:S02]  /*4620*/  LDG.E.LTC128B.U16 R24, desc[UR36][R6.64+0xf2] ;  /* 0x0000f22406187981 */ /* 0x000164000c1e1520 */
.L_x_149:
[----:B------:R-:W-:Y:S05]  /*4630*/  BSYNC B1 ;  /* 0x0000000000017941 */ /* 0x000fea0003800000 */
.L_x_148:
        /* <DEDUP_REMOVED lines=9> */
.L_x_151:
[----:B------:R-:W-:Y:S05]  /*46d0*/  BSYNC B1 ;  /* 0x0000000000017941 */ /* 0x000fea0003800000 */
.L_x_150:
[----:B-----5:R-:W-:Y:S01]  /*46e0*/  HADD2.F32 R5, -RZ, R24.H0_H0 ;  /* 0x20000018ff057230 */ /* 0x020fe20000004100 */
[----:B------:R-:W-:Y:S01]  /*46f0*/  ISETP.GT.AND P0, PT, R3, 0x8, P0 ;  /* 0x000000080300780c */ /* 0x000fe20000704270 */
[----:B0-----:R-:W-:Y:S01]  /*4700*/  @P1 IMAD.MOV.U32 R4, RZ, RZ, R12 ;  /* 0x000000ffff041224 */ /* 0x001fe200078e000c */
[----:B------:R-:W-:Y:S02]  /*4710*/  BSSY B1, `(.L_x_152) ;  /* 0x0000009000017945 */ /* 0x000fe40003800000 */
[----:B------:R-:W-:-:S04]  /*4720*/  FMUL R5, R5, R88 ;  /* 0x0000005805057220 */ /* 0x000fc80000400000 */
[----:B------:R-:W-:-:S05]  /*4730*/  FFMA R5, R86, R23, R5 ;  /* 0x0000001756057223 */ /* 0x000fca0000000005 */
[----:B------:R-:W-:-:S04]  /*4740*/  F2FP.F16.F32.PACK_AB R5, RZ, R5 ;  /* 0x00000005ff05723e */ /* 0x000fc800000000ff */
[----:B-1-3--:R-:W-:Y:S01]  /*4750*/  PRMT R6, R5, 0x7610, R6 ;  /* 0x0000761005067816 */ /* 0x00afe20000000006 */
[----:B------:R-:W-:-:S05]  /*4760*/  @P1 IMAD.MOV.U32 R5, RZ, RZ, R13 ;  /* 0x000000ffff051224 */ /* 0x000fca00078e000d */
[----:B------:R0:W-:Y:S01]  /*4770*/  @P1 STG.E.U16 desc[UR36][R4.64+0xf0], R6 ;  /* 0x0000f00604001986 */ /* 0x0001e2000c101524 */
[----:B------:R-:W-:Y:S05]  /*4780*/  @!P0 BRA `(.L_x_153) ;  /* 0x0000000000048947 */ /* 0x000fea0003800000 */
[----:B------:R1:W5:Y:S02]  /*4790*/  LDG.E.LTC128B.U16 R24, desc[UR36][R8.64+0xf2] ;  /* 0x0000f22408187981 */ /* 0x000364000c1e1520 */
.L_x_153:
[----:B------:R-:W-:Y:S05]  /*47a0*/  BSYNC B1 ;  /* 0x0000000000017941 */ /* 0x000fea0003800000 */
.L_x_152:
[----:B------:R-:W-:Y:S05]  /*47b0*/  @!P0 BRA `(.L_x_154) ;  /* 0x0000001000e88947 */ /* 0x000fea0003800000 */
[----:B-----5:R-:W-:-:S05]  /*47c0*/  HADD2.F32 R3, -RZ, R24.H0_H0 ;  /* 0x20000018ff037230 */ /* 0x020fca0000004100 */
[----:B0-----:R-:W-:-:S04]  /*47d0*/  FMUL R4, R3, R88 ;  /* 0x0000005803047220 */ /* 0x001fc80000400000 */
[----:B------:R-:W-:-:S05]  /*47e0*/  FFMA R4, R87, R23, R4 ;  /* 0x0000001757047223 */ /* 0x000fca0000000004 */
[----:B------:R-:W-:-:S05]  /*47f0*/  F2FP.F16.F32.PACK_AB R4, RZ, R4 ;  /* 0x00000004ff04723e */ /* 0x000fca00000000ff */
[----:B------:R3:W-:Y:S01]  /*4800*/  STG.E.U16 desc[UR36][R12.64+0xf2], R4 ;  /* 0x0000f2040c007986 */ /* 0x0007e2000c101524 */
[----:B------:R-:W-:Y:S05]  /*4810*/  BRA `(.L_x_154) ;  /* 0x0000001000d07947 */ /* 0x000fea0003800000 */
.L_x_29:
[----:B------:R-:W-:Y:S01]  /*4820*/  ISETP.GT.AND P0, PT, R4, 0x1, PT ;  /* 0x000000010400780c */ /* 0x000fe20003f04270 */
[----:B------:R-:W-:Y:S01]  /*4830*/  ULDC.64 UR4, c[0x0][0x5c0] ;  /* 0x0001700000047ab9 */ /* 0x000fe20000000a00 */
[-C--:B------:R-:W-:Y:S01]  /*4840*/  FMUL R24, R24, R23.reuse ;  /* 0x0000001718187220 */ /* 0x080fe20000400000 */
[-C--:B------:R-:W-:Y:S01]  /*4850*/  FMUL R25, R25, R23.reuse ;  /* 0x0000001719197220 */ /* 0x080fe20000400000 */
[----:B------:R-:W-:Y:S01]  /*4860*/  ISETP.GT.AND P3, PT, R3, RZ, P0 ;  /* 0x000000ff0300720c */ /* 0x000fe20000764270 */
[-C--:B------:R-:W-:Y:S01]  /*4870*/  FMUL R26, R26, R23.reuse ;  /* 0x000000171a1a7220 */ /* 0x080fe20000400000 */
[----:B------:R-:W-:Y:S01]  /*4880*/  LEA R6, P4, R92, UR4, 0x1 ;  /* 0x000000045c067c11 */ /* 0x000fe2000f8808ff */
[-C--:B------:R-:W-:Y:S01]  /*4890*/  FMUL R27, R27, R23.reuse ;  /* 0x000000171b1b7220 */ /* 0x080fe20000400000 */
[----:B------:R-:W-:Y:S01]  /*48a0*/  F2FP.F16.F32.PACK_AB R24, RZ, R24 ;  /* 0x00000018ff18723e */ /* 0x000fe200000000ff */
[-C--:B------:R-:W-:Y:S01]  /*48b0*/  FMUL R28, R28, R23.reuse ;  /* 0x000000171c1c7220 */ /* 0x080fe20000400000 */
[----:B------:R-:W-:Y:S01]  /*48c0*/  LEA.HI.X R7, R92, UR5, R91, 0x1, P4 ;  /* 0x000000055c077c11 */ /* 0x000fe2000a0f0c5b */
[----:B------:R-:W-:Y:S01]  /*48d0*/  FMUL R29, R29, R23 ;  /* 0x000000171d1d7220 */ /* 0x000fe20000400000 */
[----:B------:R-:W-:Y:S01]  /*48e0*/  F2FP.F16.F32.PACK_AB R25, RZ, R25 ;  /* 0x00000019ff19723e */ /* 0x000fe200000000ff */
[-C--:B------:R-:W-:Y:S01]  /*48f0*/  FMUL R30, R30, R23.reuse ;  /* 0x000000171e1e7220 */ /* 0x080fe20000400000 */
[----:B------:R-:W-:Y:S01]  /*4900*/  SHF.L.U64.HI R99, R98, 0x4, R99 ;  /* 0x0000000462637819 */ /* 0x000fe20000010263 */
[----:B------:R-:W-:Y:S01]  /*4910*/  @P1 STG.E.U16 desc[UR36][R6.64], R24 ;  /* 0x0000001806001986 */ /* 0x000fe2000c101524 */
[----:B------:R-:W-:Y:S01]  /*4920*/  ISETP.GT.AND P1, PT, R4, 0x8, PT ;  /* 0x000000080400780c */ /* 0x000fe20003f24270 */
[-C--:B------:R-:W-:Y:S01]  /*4930*/  FMUL R31, R31, R23.reuse ;  /* 0x000000171f1f7220 */ /* 0x080fe20000400000 */
[C---:B------:R-:W-:Y:S01]  /*4940*/  ISETP.GT.AND P4, PT, R3.reuse, 0x8, P0 ;  /* 0x000000080300780c */ /* 0x040fe20000784270 */
[----:B------:R-:W-:Y:S01]  /*4950*/  @P3 STG.E.U16 desc[UR36][R6.64+0x2], R25 ;  /* 0x0000021906003986 */ /* 0x000fe2000c101524 */
[----:B------:R-:W-:Y:S01]  /*4960*/  LEA R8, P3, R98, R6, 0x4 ;  /* 0x0000000662087211 */ /* 0x000fe200078620ff */
[-C--:B------:R-:W-:Y:S01]  /*4970*/  FMUL R32, R32, R23.reuse ;  /* 0x0000001720207220 */ /* 0x080fe20000400000 */
[----:B------:R-:W-:Y:S01]  /*4980*/  ISETP.GT.AND P2, PT, R3, 0x8, P2 ;  /* 0x000000080300780c */ /* 0x000fe20001744270 */
[-C--:B------:R-:W-:Y:S01]  /*4990*/  FMUL R33, R33, R23.reuse ;  /* 0x0000001721217220 */ /* 0x080fe20000400000 */
[----:B------:R-:W-:Y:S01]  /*49a0*/  ISETP.GT.AND P0, PT, R4, 0x9, PT ;  /* 0x000000090400780c */ /* 0x000fe20003f04270 */
[----:B------:R-:W-:Y:S01]  /*49b0*/  IMAD.X R9, R99, 0x1, R7, P3 ;  /* 0x0000000163097824 */ /* 0x000fe200018e0607 */
[C---:B------:R-:W-:Y:S01]  /*49c0*/  ISETP.GT.AND P5, PT, R3.reuse, RZ, P1 ;  /* 0x000000ff0300720c */ /* 0x040fe20000fa4270 */
[-C--:B------:R-:W-:Y:S01]  /*49d0*/  FMUL R34, R34, R23.reuse ;  /* 0x0000001722227220 */ /* 0x080fe20000400000 */
[----:B------:R-:W-:Y:S01]  /*49e0*/  ISETP.GT.AND P3, PT, R3, RZ, P0 ;  /* 0x000000ff0300720c */ /* 0x000fe20000764270 */
[-C--:B------:R-:W-:Y:S01]  /*49f0*/  FMUL R35, R35, R23.reuse ;  /* 0x0000001723237220 */ /* 0x080fe20000400000 */
[----:B------:R-:W-:Y:S01]  /*4a00*/  F2FP.F16.F32.PACK_AB R26, RZ, R26 ;  /* 0x0000001aff1a723e */ /* 0x000fe200000000ff */
[----:B------:R-:W-:Y:S01]  /*4a10*/  FMUL R36, R36, R23 ;  /* 0x0000001724247220 */ /* 0x000fe20000400000 */
[----:B------:R-:W-:Y:S01]  /*4a20*/  F2FP.F16.F32.PACK_AB R27, RZ, R27 ;  /* 0x0000001bff1b723e */ /* 0x000fe200000000ff */
[----:B------:R-:W-:Y:S01]  /*4a30*/  FMUL R37, R37, R23 ;  /* 0x0000001725257220 */ /* 0x000fe20000400000 */
[----:B------:R-:W-:Y:S01]  /*4a40*/  F2FP.F16.F32.PACK_AB R28, RZ, R28 ;  /* 0x0000001cff1c723e */ /* 0x000fe200000000ff */
[----:B------:R-:W-:Y:S01]  /*4a50*/  @P2 STG.E.U16 desc[UR36][R8.64], R26 ;  /* 0x0000001a08002986 */ /* 0x000fe2000c101524 */
[----:B------:R-:W-:Y:S01]  /*4a60*/  F2FP.F16.F32.PACK_AB R29, RZ, R29 ;  /* 0x0000001dff1d723e */ /* 0x000fe200000000ff */
[-C--:B------:R-:W-:Y:S01]  /*4a70*/  FMUL R38, R38, R23.reuse ;  /* 0x0000001726267220 */ /* 0x080fe20000400000 */
[----:B------:R-:W-:Y:S01]  /*4a80*/  ISETP.GT.AND P2, PT, R3, 0x8, P1 ;  /* 0x000000080300780c */ /* 0x000fe20000f44270 */
[----:B------:R-:W-:Y:S01]  /*4a90*/  @P4 STG.E.U16 desc[UR36][R8.64+0x2], R27 ;  /* 0x0000021b08004986 */ /* 0x000fe2000c101524 */
[----:B------:R-:W-:Y:S01]  /*4aa0*/  ISETP.GT.AND P1, PT, R4, 0x10, PT ;  /* 0x000000100400780c */ /* 0x000fe20003f24270 */
[-C--:B------:R-:W-:Y:S01]  /*4ab0*/  FMUL R39, R39, R23.reuse ;  /* 0x0000001727277220 */ /* 0x080fe20000400000 */
[----:B------:R-:W-:Y:S01]  /*4ac0*/  F2FP.F16.F32.PACK_AB R30, RZ, R30 ;  /* 0x0000001eff1e723e */ /* 0x000fe200000000ff */
[----:B------:R-:W-:Y:S01]  /*4ad0*/  @P5 STG.E.U16 desc[UR36][R6.64+0x10], R28 ;  /* 0x0000101c06005986 */ /* 0x000fe2000c101524 */
[C---:B------:R-:W-:Y:S01]  /*4ae0*/  ISETP.GT.AND P4, PT, R3.reuse, RZ, P1 ;  /* 0x000000ff0300720c */ /* 0x040fe20000f84270 */
[----:B------:R-:W-:Y:S01]  /*4af0*/  FMUL R40, R40, R23 ;  /* 0x0000001728287220 */ /* 0x000fe20000400000 */
[----:B------:R-:W-:Y:S01]  /*4b00*/  F2FP.F16.F32.PACK_AB R31, RZ, R31 ;  /* 0x0000001fff1f723e */ /* 0x000fe200000000ff */
[----:B------:R-:W-:Y:S01]  /*4b10*/  @P3 STG.E.U16 desc[UR36][R6.64+0x12], R29 ;  /* 0x0000121d06003986 */ /* 0x000fe2000c101524 */
[----:B------:R-:W-:Y:S01]  /*4b20*/  ISETP.GT.AND P3, PT, R3, 0x8, P0 ;  /* 0x000000080300780c */ /* 0x000fe20000764270 */
[-C--:B------:R-:W-:Y:S01]  /*4b30*/  FMUL R41, R41, R23.reuse ;  /* 0x0000001729297220 */ /* 0x080fe20000400000 */
[----:B------:R-:W-:Y:S01]  /*4b40*/  ISETP.GT.AND P0, PT, R4, 0x11, PT ;  /* 0x000000110400780c */ /* 0x000fe20003f04270 */
[----:B------:R-:W-:Y:S01]  /*4b50*/  @P2 STG.E.U16 desc[UR36][R8.64+0x10], R30 ;  /* 0x0000101e08002986 */ /* 0x000fe2000c101524 */
[----:B------:R-:W-:Y:S01]  /*4b60*/  F2FP.F16.F32.PACK_AB R32, RZ, R32 ;  /* 0x00000020ff20723e */ /* 0x000fe200000000ff */
[-C--:B------:R-:W-:Y:S01]  /*4b70*/  FMUL R42, R42, R23.reuse ;  /* 0x000000172a2a7220 */ /* 0x080fe20000400000 */
[----:B------:R-:W-:Y:S01]  /*4b80*/  ISETP.GT.AND P5, PT, R3, RZ, P0 ;  /* 0x000000ff0300720c */ /* 0x000fe200007a4270 */
[-C--:B------:R-:W-:Y:S01]  /*4b90*/  FMUL R43, R43, R23.reuse ;  /* 0x000000172b2b7220 */ /* 0x080fe20000400000 */
[----:B------:R-:W-:Y:S01]  /*4ba0*/  ISETP.GT.AND P2, PT, R3, 0x8, P1 ;  /* 0x000000080300780c */ /* 0x000fe20000f44270 */
[-C--:B------:R-:W-:Y:S01]  /*4bb0*/  FMUL R44, R44, R23.reuse ;  /* 0x000000172c2c7220 */ /* 0x080fe20000400000 */
[----:B------:R-:W-:Y:S01]  /*4bc0*/  ISETP.GT.AND P1, PT, R4, 0x18, PT ;  /* 0x000000180400780c */ /* 0x000fe20003f24270 */
[----:B------:R-:W-:Y:S01]  /*4bd0*/  FMUL R45, R45, R23 ;  /* 0x000000172d2d7220 */ /* 0x000fe20000400000 */
[----:B------:R-:W-:Y:S01]  /*4be0*/  F2FP.F16.F32.PACK_AB R33, RZ, R33 ;  /* 0x00000021ff21723e */ /* 0x000fe200000000ff */
[----:B------:R-:W-:Y:S01]  /*4bf0*/  @P3 STG.E.U16 desc[UR36][R8.64+0x12], R31 ;  /* 0x0000121f08003986 */ /* 0x000fe2000c101524 */
[C---:B------:R-:W-:Y:S01]  /*4c00*/  ISETP.GT.AND P3, PT, R3.reuse, 0x8, P0 ;  /* 0x000000080300780c */ /* 0x040fe20000764270 */
[-C--:B------:R-:W-:Y:S01]  /*4c10*/  FMUL R46, R46, R23.reuse ;  /* 0x000000172e2e7220 */ /* 0x080fe20000400000 */
[----:B------:R-:W-:Y:S01]  /*4c20*/  ISETP.GT.AND P0, PT, R4, 0x19, PT ;  /* 0x000000190400780c */ /* 0x000fe20003f04270 */
[----:B------:R-:W-:Y:S01]  /*4c30*/  @P4 STG.E.U16 desc[UR36][R6.64+0x20], R32 ;  /* 0x0000202006004986 */ /* 0x000fe2000c101524 */
[----:B------:R-:W-:Y:S01]  /*4c40*/  ISETP.GT.AND P4, PT, R3, RZ, P1 ;  /* 0x000000ff0300720c */ /* 0x000fe20000f84270 */
[-C--:B------:R-:W-:Y:S01]  /*4c50*/  FMUL R47, R47, R23.reuse ;  /* 0x000000172f2f7220 */ /* 0x080fe20000400000 */
[----:B------:R-:W-:Y:S01]  /*4c60*/  F2FP.F16.F32.PACK_AB R34, RZ, R34 ;  /* 0x00000022ff22723e */ /* 0x000fe200000000ff */
[----:B------:R-:W-:Y:S01]  /*4c70*/  @P5 STG.E.U16 desc[UR36][R6.64+0x22], R33 ;  /* 0x0000222106005986 */ /* 0x000fe2000c101524 */
[----:B------:R-:W-:Y:S01]  /*4c80*/  ISETP.GT.AND P5, PT, R3, RZ, P0 ;  /* 0x000000ff0300720c */ /* 0x000fe200007a4270 */
[----:B------:R-:W-:Y:S01]  /*4c90*/  FMUL R48, R48, R23 ;  /* 0x0000001730307220 */ /* 0x000fe20000400000 */
[----:B------:R-:W-:Y:S01]  /*4ca0*/  F2FP.F16.F32.PACK_AB R35, RZ, R35 ;  /* 0x00000023ff23723e */ /* 0x000fe200000000ff */
[----:B------:R-:W-:Y:S01]  /*4cb0*/  @P2 STG.E.U16 desc[UR36][R8.64+0x20], R34 ;  /* 0x0000202208002986 */ /* 0x000fe2000c101524 */
[----:B------:R-:W-:Y:S01]  /*4cc0*/  F2FP.F16.F32.PACK_AB R36, RZ, R36 ;  /* 0x00000024ff24723e */ /* 0x000fe200000000ff */
[-C--:B------:R-:W-:Y:S01]  /*4cd0*/  FMUL R49, R49, R23.reuse ;  /* 0x0000001731317220 */ /* 0x080fe20000400000 */
[C---:B------:R-:W-:Y:S01]  /*4ce0*/  ISETP.GT.AND P2, PT, R3.reuse, 0x8, P1 ;  /* 0x000000080300780c */ /* 0x040fe20000f44270 */
[----:B------:R-:W-:Y:S01]  /*4cf0*/  @P3 STG.E.U16 desc[UR36][R8.64+0x22], R35 ;  /* 0x0000222308003986 */ /* 0x000fe2000c101524 */
[----:B------:R-:W-:Y:S01]  /*4d00*/  ISETP.GT.AND P1, PT, R4, 0x20, PT ;  /* 0x000000200400780c */ /* 0x000fe20003f24270 */
[----:B------:R-:W-:Y:S01]  /*4d10*/  FMUL R50, R50, R23 ;  /* 0x0000001732327220 */ /* 0x000fe20000400000 */
[----:B------:R-:W-:Y:S01]  /*4d20*/  F2FP.F16.F32.PACK_AB R37, RZ, R37 ;  /* 0x00000025ff25723e */ /* 0x000fe200000000ff */
[----:B------:R-:W-:Y:S01]  /*4d30*/  @P4 STG.E.U16 desc[UR36][R6.64+0x30], R36 ;  /* 0x0000302406004986 */ /* 0x000fe2000c101524 */
[----:B------:R-:W-:Y:S01]  /*4d40*/  ISETP.GT.AND P3, PT, R3, 0x8, P0 ;  /* 0x000000080300780c */ /* 0x000fe20000764270 */
[-C--:B------:R-:W-:Y:S01]  /*4d50*/  FMUL R51, R51, R23.reuse ;  /* 0x0000001733337220 */ /* 0x080fe20000400000 */
[----:B------:R-:W-:Y:S01]  /*4d60*/  ISETP.GT.AND P0, PT, R4, 0x21, PT ;  /* 0x000000210400780c */ /* 0x000fe20003f04270 */
[----:B------:R-:W-:Y:S01]  /*4d70*/  @P5 STG.E.U16 desc[UR36][R6.64+0x32], R37 ;  /* 0x0000322506005986 */ /* 0x000fe2000c101524 */
[----:B------:R-:W-:Y:S01]  /*4d80*/  ISETP.GT.AND P4, PT, R3, RZ, P1 ;  /* 0x000000ff0300720c */ /* 0x000fe20000f84270 */
[-C--:B------:R-:W-:Y:S01]  /*4d90*/  FMUL R52, R52, R23.reuse ;  /* 0x0000001734347220 */ /* 0x080fe20000400000 */
[----:B------:R-:W-:Y:S01]  /*4da0*/  F2FP.F16.F32.PACK_AB R38, RZ, R38 ;  /* 0x00000026ff26723e */ /* 0x000fe200000000ff */
[-C--:B------:R-:W-:Y:S01]  /*4db0*/  FMUL R53, R53, R23.reuse ;  /* 0x0000001735357220 */ /* 0x080fe20000400000 */
        /* <DEDUP_REMOVED lines=113> */
[----:B------:R-:W-:Y:S01]  /*54d0*/  FMUL R87, R87, R23 ;  /* 0x0000001757577220 */ /* 0x000fe20000400000 */
[----:B------:R-:W-:Y:S01]  /*54e0*/  ISETP.GT.AND P0, PT, R4, 0x51, PT ;  /* 0x000000510400780c */ /* 0x000fe20003f04270 */
[----:B------:R-:W-:Y:S01]  /*54f0*/  @P5 STG.E.U16 desc[UR36][R6.64+0x92], R61 ;  /* 0x0000923d06005986 */ /* 0x000fe2000c101524 */
[----:B------:R-:W-:-:S02]  /*5500*/  ISETP.GT.AND P4, PT, R3, RZ, P1 ;  /* 0x000000ff0300720c */ /* 0x000fc40000f84270 */
[----:B------:R-:W-:Y:S02]  /*5510*/  F2FP.F16.F32.PACK_AB R62, RZ, R62 ;  /* 0x0000003eff3e723e */ /* 0x000fe400000000ff */
[C---:B------:R-:W-:Y:S02]  /*5520*/  ISETP.GT.AND P5, PT, R3.reuse, RZ, P0 ;  /* 0x000000ff0300720c */ /* 0x040fe400007a4270 */
[----:B------:R-:W-:Y:S01]  /*5530*/  F2FP.F16.F32.PACK_AB R63, RZ, R63 ;  /* 0x0000003fff3f723e */ /* 0x000fe200000000ff */
[----:B------:R-:W-:Y:S01]  /*5540*/  @P2 STG.E.U16 desc[UR36][R8.64+0x90], R62 ;  /* 0x0000903e08002986 */ /* 0x000fe2000c101524 */
[----:B------:R-:W-:Y:S02]  /*5550*/  F2FP.F16.F32.PACK_AB R64, RZ, R64 ;  /* 0x00000040ff40723e */ /* 0x000fe400000000ff */
[----:B------:R-:W-:Y:S01]  /*5560*/  ISETP.GT.AND P2, PT, R3, 0x8, P1 ;  /* 0x000000080300780c */ /* 0x000fe20000f44270 */
[----:B------:R-:W-:Y:S01]  /*5570*/  @P3 STG.E.U16 desc[UR36][R8.64+0x92], R63 ;  /* 0x0000923f08003986 */ /* 0x000fe2000c101524 */
[----:B------:R-:W-:-:S02]  /*5580*/  ISETP.GT.AND P1, PT, R4, 0x58, PT ;  /* 0x000000580400780c */ /* 0x000fc40003f24270 */
[----:B------:R-:W-:Y:S01]  /*5590*/  F2FP.F16.F32.PACK_AB R65, RZ, R65 ;  /* 0x00000041ff41723e */ /* 0x000fe200000000ff */
[----:B------:R-:W-:Y:S01]  /*55a0*/  @P4 STG.E.U16 desc[UR36][R6.64+0xa0], R64 ;  /* 0x0000a04006004986 */ /* 0x000fe2000c101524 */
[C---:B------:R-:W-:Y:S02]  /*55b0*/  ISETP.GT.AND P3, PT, R3.reuse, 0x8, P0 ;  /* 0x000000080300780c */ /* 0x040fe40000764270 */
[----:B------:R-:W-:Y:S01]  /*55c0*/  ISETP.GT.AND P0, PT, R4, 0x59, PT ;  /* 0x000000590400780c */ /* 0x000fe20003f04270 */
[----:B------:R-:W-:Y:S01]  /*55d0*/  @P5 STG.E.U16 desc[UR36][R6.64+0xa2], R65 ;  /* 0x0000a24106005986 */ /* 0x000fe2000c101524 */
[C---:B------:R-:W-:Y:S02]  /*55e0*/  ISETP.GT.AND P4, PT, R3.reuse, RZ, P1 ;  /* 0x000000ff0300720c */ /* 0x040fe40000f84270 */
[----:B------:R-:W-:Y:S02]  /*55f0*/  F2FP.F16.F32.PACK_AB R66, RZ, R66 ;  /* 0x00000042ff42723e */ /* 0x000fe400000000ff */
[----:B------:R-:W-:-:S02]  /*5600*/  ISETP.GT.AND P5, PT, R3, RZ, P0 ;  /* 0x000000ff0300720c */ /* 0x000fc400007a4270 */
[----:B------:R-:W-:Y:S01]  /*5610*/  F2FP.F16.F32.PACK_AB R67, RZ, R67 ;  /* 0x00000043ff43723e */ /* 0x000fe200000000ff */
[----:B------:R-:W-:Y:S01]  /*5620*/  @P2 STG.E.U16 desc[UR36][R8.64+0xa0], R66 ;  /* 0x0000a04208002986 */ /* 0x000fe2000c101524 */
[----:B------:R-:W-:Y:S02]  /*5630*/  F2FP.F16.F32.PACK_AB R68, RZ, R68 ;  /* 0x00000044ff44723e */ /* 0x000fe400000000ff */
[C---:B------:R-:W-:Y:S01]  /*5640*/  ISETP.GT.AND P2, PT, R3.reuse, 0x8, P1 ;  /* 0x000000080300780c */ /* 0x040fe20000f44270 */
[----:B------:R-:W-:Y:S01]  /*5650*/  @P3 STG.E.U16 desc[UR36][R8.64+0xa2], R67 ;  /* 0x0000a24308003986 */ /* 0x000fe2000c101524 */
[----:B------:R-:W-:Y:S02]  /*5660*/  ISETP.GT.AND P1, PT, R4, 0x60, PT ;  /* 0x000000600400780c */ /* 0x000fe40003f24270 */
[----:B------:R-:W-:Y:S01]  /*5670*/  F2FP.F16.F32.PACK_AB R69, RZ, R69 ;  /* 0x00000045ff45723e */ /* 0x000fe200000000ff */
[----:B------:R-:W-:Y:S01]  /*5680*/  @P4 STG.E.U16 desc[UR36][R6.64+0xb0], R68 ;  /* 0x0000b04406004986 */ /* 0x000fe2000c101524 */
[----:B------:R-:W-:-:S02]  /*5690*/  ISETP.GT.AND P3, PT, R3, 0x8, P0 ;  /* 0x000000080300780c */ /* 0x000fc40000764270 */
[----:B------:R-:W-:Y:S01]  /*56a0*/  ISETP.GT.AND P0, PT, R4, 0x61, PT ;  /* 0x000000610400780c */ /* 0x000fe20003f04270 */
[----:B------:R-:W-:Y:S01]  /*56b0*/  @P5 STG.E.U16 desc[UR36][R6.64+0xb2], R69 ;  /* 0x0000b24506005986 */ /* 0x000fe2000c101524 */
[C---:B------:R-:W-:Y:S02]  /*56c0*/  ISETP.GT.AND P4, PT, R3.reuse, RZ, P1 ;  /* 0x000000ff0300720c */ /* 0x040fe40000f84270 */
[----:B------:R-:W-:Y:S02]  /*56d0*/  ISETP.GT.AND P5, PT, R3, RZ, P0 ;  /* 0x000000ff0300720c */ /* 0x000fe400007a4270 */
[----:B------:R-:W-:Y:S02]  /*56e0*/  F2FP.F16.F32.PACK_AB R70, RZ, R70 ;  /* 0x00000046ff46723e */ /* 0x000fe400000000ff */
[----:B------:R-:W-:Y:S02]  /*56f0*/  F2FP.F16.F32.PACK_AB R71, RZ, R71 ;  /* 0x00000047ff47723e */ /* 0x000fe400000000ff */
[----:B------:R-:W-:Y:S01]  /*5700*/  F2FP.F16.F32.PACK_AB R72, RZ, R72 ;  /* 0x00000048ff48723e */ /* 0x000fe200000000ff */
[----:B------:R-:W-:Y:S01]  /*5710*/  @P2 STG.E.U16 desc[UR36][R8.64+0xb0], R70 ;  /* 0x0000b04608002986 */ /* 0x000fe2000c101524 */
[----:B------:R-:W-:-:S02]  /*5720*/  F2FP.F16.F32.PACK_AB R73, RZ, R73 ;  /* 0x00000049ff49723e */ /* 0x000fc400000000ff */
[C---:B------:R-:W-:Y:S01]  /*5730*/  ISETP.GT.AND P1, PT, R3.reuse, 0x8, P1 ;  /* 0x000000080300780c */ /* 0x040fe20000f24270 */
[----:B------:R-:W-:Y:S01]  /*5740*/  @P3 STG.E.U16 desc[UR36][R8.64+0xb2], R71 ;  /* 0x0000b24708003986 */ /* 0x000fe2000c101524 */
[C---:B------:R-:W-:Y:S02]  /*5750*/  ISETP.GT.AND P2, PT, R3.reuse, 0x8, P0 ;  /* 0x000000080300780c */ /* 0x040fe40000744270 */
[C---:B------:R-:W-:Y:S01]  /*5760*/  ISETP.GT.AND P0, PT, R4.reuse, 0x69, PT ;  /* 0x000000690400780c */ /* 0x040fe20003f04270 */
[----:B------:R-:W-:Y:S01]  /*5770*/  @P4 STG.E.U16 desc[UR36][R6.64+0xc0], R72 ;  /* 0x0000c04806004986 */ /* 0x000fe2000c101524 */
[----:B------:R-:W-:Y:S02]  /*5780*/  ISETP.GT.AND P4, PT, R4, 0x68, PT ;  /* 0x000000680400780c */ /* 0x000fe40003f84270 */
[----:B------:R-:W-:Y:S01]  /*5790*/  F2FP.F16.F32.PACK_AB R74, RZ, R74 ;  /* 0x0000004aff4a723e */ /* 0x000fe200000000ff */
[----:B------:R-:W-:Y:S01]  /*57a0*/  @P5 STG.E.U16 desc[UR36][R6.64+0xc2], R73 ;  /* 0x0000c24906005986 */ /* 0x000fe2000c101524 */
[----:B------:R-:W-:-:S02]  /*57b0*/  ISETP.GT.AND P5, PT, R3, RZ, P4 ;  /* 0x000000ff0300720c */ /* 0x000fc400027a4270 */
[C---:B------:R-:W-:Y:S01]  /*57c0*/  ISETP.GT.AND P3, PT, R3.reuse, RZ, P0 ;  /* 0x000000ff0300720c */ /* 0x040fe20000764270 */
[----:B------:R-:W-:Y:S01]  /*57d0*/  @P1 STG.E.U16 desc[UR36][R8.64+0xc0], R74 ;  /* 0x0000c04a08001986 */ /* 0x000fe2000c101524 */
[----:B------:R-:W-:Y:S02]  /*57e0*/  F2FP.F16.F32.PACK_AB R75, RZ, R75 ;  /* 0x0000004bff4b723e */ /* 0x000fe400000000ff */
[----:B------:R-:W-:Y:S02]  /*57f0*/  F2FP.F16.F32.PACK_AB R76, RZ, R76 ;  /* 0x0000004cff4c723e */ /* 0x000fe400000000ff */
[C---:B------:R-:W-:Y:S01]  /*5800*/  ISETP.GT.AND P4, PT, R3.reuse, 0x8, P4 ;  /* 0x000000080300780c */ /* 0x040fe20002784270 */
[----:B------:R-:W-:Y:S01]  /*5810*/  @P2 STG.E.U16 desc[UR36][R8.64+0xc2], R75 ;  /* 0x0000c24b08002986 */ /* 0x000fe2000c101524 */
[----:B------:R-:W-:Y:S02]  /*5820*/  F2FP.F16.F32.PACK_AB R77, RZ, R77 ;  /* 0x0000004dff4d723e */ /* 0x000fe400000000ff */
[----:B------:R-:W-:Y:S01]  /*5830*/  ISETP.GT.AND P2, PT, R4, 0x71, PT ;  /* 0x000000710400780c */ /* 0x000fe20003f44270 */
[----:B------:R-:W-:Y:S01]  /*5840*/  @P5 STG.E.U16 desc[UR36][R6.64+0xd0], R76 ;  /* 0x0000d04c06005986 */ /* 0x000fe2000c101524 */
[----:B------:R-:W-:-:S02]  /*5850*/  ISETP.GT.AND P5, PT, R3, 0x8, P0 ;  /* 0x000000080300780c */ /* 0x000fc400007a4270 */
[C---:B------:R-:W-:Y:S01]  /*5860*/  ISETP.GT.AND P1, PT, R4.reuse, 0x78, PT ;  /* 0x000000780400780c */ /* 0x040fe20003f24270 */
[----:B------:R-:W-:Y:S01]  /*5870*/  @P3 STG.E.U16 desc[UR36][R6.64+0xd2], R77 ;  /* 0x0000d24d06003986 */ /* 0x000fe2000c101524 */
[C---:B------:R-:W-:Y:S02]  /*5880*/  ISETP.GT.AND P3, PT, R4.reuse, 0x70, PT ;  /* 0x000000700400780c */ /* 0x040fe40003f64270 */
[----:B------:R-:W-:Y:S01]  /*5890*/  ISETP.GT.AND P0, PT, R4, 0x79, PT ;  /* 0x000000790400780c */ /* 0x000fe20003f04270 */
[----:B------:R-:W-:Y:S01]  /*58a0*/  @P4 IMAD.MOV.U32 R4, RZ, RZ, R8 ;  /* 0x000000ffff044224 */ /* 0x000fe200078e0008 */
[----:B------:R-:W-:Y:S01]  /*58b0*/  F2FP.F16.F32.PACK_AB R78, RZ, R78 ;  /* 0x0000004eff4e723e */ /* 0x000fe200000000ff */
[----:B------:R-:W-:Y:S01]  /*58c0*/  @P4 IMAD.MOV.U32 R5, RZ, RZ, R9 ;  /* 0x000000ffff054224 */ /* 0x000fe200078e0009 */
[----:B------:R-:W-:Y:S02]  /*58d0*/  F2FP.F16.F32.PACK_AB R79, RZ, R79 ;  /* 0x0000004fff4f723e */ /* 0x000fe400000000ff */
[----:B------:R-:W-:-:S02]  /*58e0*/  F2FP.F16.F32.PACK_AB R80, RZ, R80 ;  /* 0x00000050ff50723e */ /* 0x000fc400000000ff */
[----:B------:R0:W-:Y:S01]  /*58f0*/  @P4 STG.E.U16 desc[UR36][R4.64+0xd0], R78 ;  /* 0x0000d04e04004986 */ /* 0x0001e2000c101524 */
[C---:B------:R-:W-:Y:S02]  /*5900*/  ISETP.GT.AND P4, PT, R3.reuse, RZ, P2 ;  /* 0x000000ff0300720c */ /* 0x040fe40001784270 */
[----:B------:R-:W-:Y:S02]  /*5910*/  F2FP.F16.F32.PACK_AB R81, RZ, R81 ;  /* 0x00000051ff51723e */ /* 0x000fe400000000ff */
[----:B------:R-:W-:Y:S02]  /*5920*/  ISETP.GT.AND P2, PT, R3, 0x8, P2 ;  /* 0x000000080300780c */ /* 0x000fe40001744270 */
[----:B------:R-:W-:Y:S02]  /*5930*/  F2FP.F16.F32.PACK_AB R82, RZ, R82 ;  /* 0x00000052ff52723e */ /* 0x000fe400000000ff */
[----:B------:R-:W-:Y:S02]  /*5940*/  F2FP.F16.F32.PACK_AB R83, RZ, R83 ;  /* 0x00000053ff53723e */ /* 0x000fe400000000ff */
[----:B------:R-:W-:Y:S01]  /*5950*/  F2FP.F16.F32.PACK_AB R84, RZ, R84 ;  /* 0x00000054ff54723e */ /* 0x000fe200000000ff */
[----:B0-----:R-:W-:Y:S01]  /*5960*/  @P5 IMAD.MOV.U32 R4, RZ, RZ, R8 ;  /* 0x000000ffff045224 */ /* 0x001fe200078e0008 */
[----:B------:R-:W-:Y:S01]  /*5970*/  F2FP.F16.F32.PACK_AB R85, RZ, R85 ;  /* 0x00000055ff55723e */ /* 0x000fe200000000ff */
[----:B------:R-:W-:Y:S01]  /*5980*/  @P5 IMAD.MOV.U32 R5, RZ, RZ, R9 ;  /* 0x000000ffff055224 */ /* 0x000fe200078e0009 */
[----:B------:R-:W-:-:S02]  /*5990*/  F2FP.F16.F32.PACK_AB R86, RZ, R86 ;  /* 0x00000056ff56723e */ /* 0x000fc400000000ff */
[----:B------:R-:W-:Y:S02]  /*59a0*/  F2FP.F16.F32.PACK_AB R87, RZ, R87 ;  /* 0x00000057ff57723e */ /* 0x000fe400000000ff */
[----:B------:R0:W-:Y:S01]  /*59b0*/  @P5 STG.E.U16 desc[UR36][R4.64+0xd2], R79 ;  /* 0x0000d24f04005986 */ /* 0x0001e2000c101524 */
[C---:B------:R-:W-:Y:S02]  /*59c0*/  ISETP.GT.AND P5, PT, R3.reuse, RZ, P3 ;  /* 0x000000ff0300720c */ /* 0x040fe40001fa4270 */
[----:B------:R-:W-:-:S11]  /*59d0*/  ISETP.GT.AND P3, PT, R3, 0x8, P3 ;  /* 0x000000080300780c */ /* 0x000fd60001f64270 */
[----:B0-----:R-:W-:Y:S02]  /*59e0*/  @P5 IMAD.MOV.U32 R4, RZ, RZ, R6 ;  /* 0x000000ffff045224 */ /* 0x001fe400078e0006 */
[----:B------:R-:W-:-:S05]  /*59f0*/  @P5 IMAD.MOV.U32 R5, RZ, RZ, R7 ;  /* 0x000000ffff055224 */ /* 0x000fca00078e0007 */
[----:B------:R0:W-:Y:S01]  /*5a00*/  @P5 STG.E.U16 desc[UR36][R4.64+0xe0], R80 ;  /* 0x0000e05004005986 */ /* 0x0001e2000c101524 */
[C---:B------:R-:W-:Y:S02]  /*5a10*/  ISETP.GT.AND P5, PT, R3.reuse, RZ, P0 ;  /* 0x000000ff0300720c */ /* 0x040fe400007a4270 */
[----:B------:R-:W-:Y:S01]  /*5a20*/  ISETP.GT.AND P0, PT, R3, 0x8, P0 ;  /* 0x000000080300780c */ /* 0x000fe20000704270 */
[----:B0-----:R-:W-:Y:S02]  /*5a30*/  @P4 IMAD.MOV.U32 R4, RZ, RZ, R6 ;  /* 0x000000ffff044224 */ /* 0x001fe400078e0006 */
[----:B------:R-:W-:-:S05]  /*5a40*/  @P4 IMAD.MOV.U32 R5, RZ, RZ, R7 ;  /* 0x000000ffff054224 */ /* 0x000fca00078e0007 */
[----:B------:R0:W-:Y:S01]  /*5a50*/  @P4 STG.E.U16 desc[UR36][R4.64+0xe2], R81 ;  /* 0x0000e25104004986 */ /* 0x0001e2000c101524 */
[C---:B------:R-:W-:Y:S02]  /*5a60*/  ISETP.GT.AND P4, PT, R3.reuse, RZ, P1 ;  /* 0x000000ff0300720c */ /* 0x040fe40000f84270 */
[----:B------:R-:W-:Y:S01]  /*5a70*/  ISETP.GT.AND P1, PT, R3, 0x8, P1 ;  /* 0x000000080300780c */ /* 0x000fe20000f24270 */
[----:B0-----:R-:W-:Y:S02]  /*5a80*/  @P3 IMAD.MOV.U32 R4, RZ, RZ, R8 ;  /* 0x000000ffff043224 */ /* 0x001fe400078e0008 */
[----:B------:R-:W-:-:S05]  /*5a90*/  @P3 IMAD.MOV.U32 R5, RZ, RZ, R9 ;  /* 0x000000ffff053224 */ /* 0x000fca00078e0009 */
[----:B------:R0:W-:Y:S02]  /*5aa0*/  @P3 STG.E.U16 desc[UR36][R4.64+0xe0], R82 ;  /* 0x0000e05204003986 */ /* 0x0001e4000c101524 */
[----:B0-----:R-:W-:Y:S02]  /*5ab0*/  @P2 IMAD.MOV.U32 R4, RZ, RZ, R8 ;  /* 0x000000ffff042224 */ /* 0x001fe400078e0008 */
[----:B------:R-:W-:-:S05]  /*5ac0*/  @P2 IMAD.MOV.U32 R5, RZ, RZ, R9 ;  /* 0x000000ffff052224 */ /* 0x000fca00078e0009 */
[----:B------:R0:W-:Y:S02]  /*5ad0*/  @P2 STG.E.U16 desc[UR36][R4.64+0xe2], R83 ;  /* 0x0000e25304002986 */ /* 0x0001e4000c101524 */
[----:B0-----:R-:W-:Y:S02]  /*5ae0*/  @P4 IMAD.MOV.U32 R4, RZ, RZ, R6 ;  /* 0x000000ffff044224 */ /* 0x001fe400078e0006 */
[----:B------:R-:W-:-:S05]  /*5af0*/  @P4 IMAD.MOV.U32 R5, RZ, RZ, R7 ;  /* 0x000000ffff054224 */ /* 0x000fca00078e0007 */
[----:B------:R0:W-:Y:S04]  /*5b00*/  @P4 STG.E.U16 desc[UR36][R4.64+0xf0], R84 ;  /* 0x0000f05404004986 */ /* 0x0001e8000c101524 */
[----:B------:R1:W-:Y:S01]  /*5b10*/  @P5 STG.E.U16 desc[UR36][R6.64+0xf2], R85 ;  /* 0x0000f25506005986 */ /* 0x0003e2000c101524 */
[----:B0-----:R-:W-:Y:S02]  /*5b20*/  @P1 IMAD.MOV.U32 R4, RZ, RZ, R8 ;  /* 0x000000ffff041224 */ /* 0x001fe400078e0008 */
[----:B------:R-:W-:-:S05]  /*5b30*/  @P1 IMAD.MOV.U32 R5, RZ, RZ, R9 ;  /* 0x000000ffff051224 */ /* 0x000fca00078e0009 */
[----:B------:R1:W-:Y:S04]  /*5b40*/  @P1 STG.E.U16 desc[UR36][R4.64+0xf0], R86 ;  /* 0x0000f05604001986 */ /* 0x0003e8000c101524 */
[----:B------:R1:W-:Y:S02]  /*5b50*/  @P0 STG.E.U16 desc[UR36][R8.64+0xf2], R87 ;  /* 0x0000f25708000986 */ /* 0x0003e4000c101524 */
.L_x_154:
[----:B------:R-:W-:Y:S05]  /*5b60*/  BSYNC B0 ;  /* 0x0000000000007941 */ /* 0x000fea0003800000 */
.L_x_28:
[----:B------:R-:W-:Y:S01]  /*5b70*/  ULDC UR4, c[0x0][0xc] ;  /* 0x0000030000047ab9 */ /* 0x000fe20000000800 */
[----:B------:R-:W-:Y:S01]  /*5b80*/  ULDC UR5, c[0x0][0x10] ;  /* 0x0000040000057ab9 */ /* 0x000fe20000000800 */
[----:B------:R-:W0:Y:S01]  /*5b90*/  LDC R3, c[0x0][0x14] ;  /* 0x00000500ff037b82 */ /* 0x000e220000000800 */
[----:B------:R-:W-:Y:S01]  /*5ba0*/  UIMAD.WIDE.U32 UR4, UR4, UR5, URZ ;  /* 0x00000005040472a5 */ /* 0x000fe2000f8e003f */
[----:B------:R-:W-:Y:S02]  /*5bb0*/  IMAD.MOV.U32 R92, RZ, RZ, -0x1 ;  /* 0xffffffffff5c7424 */ /* 0x000fe400078e00ff */
[----:B------:R-:W-:-:S03]  /*5bc0*/  IMAD.MOV.U32 R89, RZ, RZ, -0x1 ;  /* 0xffffffffff597424 */ /* 0x000fc600078e00ff */
[----:B0-----:R-:W-:-:S04]  /*5bd0*/  IMAD.WIDE.U32 R16, R3, UR4, R16 ;  /* 0x0000000403107c25 */ /* 0x001fc8000f8e0010 */
[----:B------:R-:W-:Y:S01]  /*5be0*/  IMAD R3, R3, UR5, RZ ;  /* 0x0000000503037c24 */ /* 0x000fe2000f8e02ff */
[----:B------:R-:W-:Y:S02]  /*5bf0*/  ULDC.64 UR4, c[0x0][0x650] ;  /* 0x0001940000047ab9 */ /* 0x000fe40000000a00 */
[----:B------:R-:W-:Y:S01]  /*5c00*/  ISETP.GE.U32.AND P0, PT, R16, UR4, PT ;  /* 0x0000000410007c0c */ /* 0x000fe2000bf06070 */
[--C-:B------:R-:W-:Y:S01]  /*5c10*/  IMAD.IADD R17, R17, 0x1, R3.reuse ;  /* 0x0000000111117824 */ /* 0x100fe200078e0203 */
[----:B------:R-:W-:-:S04]  /*5c20*/  PRMT R3, RZ, 0x7610, R3 ;  /* 0x00007610ff037816 */ /* 0x000fc80000000003 */
[----:B------:R-:W-:-:S13]  /*5c30*/  ISETP.GE.U32.AND.EX P0, PT, R17, UR5, PT, P0 ;  /* 0x0000000511007c0c */ /* 0x000fda000bf06100 */
[----:B------:R-:W-:Y:S05]  /*5c40*/  @P0 BRA `(.L_x_155) ;  /* 0x0000000400640947 */ /* 0x000fea0003800000 */
[----:B---3--:R-:W0:Y:S01]  /*5c50*/  S2R R12, SR_CTAID.X ;  /* 0x00000000000c7919 */ /* 0x008e220000002500 */
[----:B------:R-:W3:Y:S01]  /*5c60*/  LDC.64 R10, c[0x0][0x628] ;  /* 0x00018a00ff0a7b82 */ /* 0x000ee20000000a00 */
[----:B------:R-:W-:Y:S01]  /*5c70*/  ULDC UR4, c[0x0][0x150] ;  /* 0x0000540000047ab9 */ /* 0x000fe20000000800 */
[----:B-12-4-:R-:W-:Y:S01]  /*5c80*/  IMAD.MOV.U32 R8, RZ, RZ, R16 ;  /* 0x000000ffff087224 */ /* 0x016fe200078e0010 */
[----:B-----5:R-:W1:Y:S01]  /*5c90*/  S2R R24, SR_CTAID.Y ;  /* 0x0000000000187919 */ /* 0x020e620000002600 */
[----:B------:R-:W-:-:S04]  /*5ca0*/  IMAD.MOV.U32 R9, RZ, RZ, R17 ;  /* 0x000000ffff097224 */ /* 0x000fc800078e0011 */
[----:B------:R-:W2:Y:S08]  /*5cb0*/  LDC R21, c[0x0][0x144] ;  /* 0x00005100ff157b82 */ /* 0x000eb00000000800 */
[----:B------:R-:W4:Y:S08]  /*5cc0*/  LDC R0, c[0x0][0x630] ;  /* 0x00018c00ff007b82 */ /* 0x000f300000000800 */
[----:B------:R-:W1:Y:S01]  /*5cd0*/  LDC.64 R14, c[0x0][0x620] ;  /* 0x00018800ff0e7b82 */ /* 0x000e620000000a00 */
[----:B---3--:R-:W-:-:S04]  /*5ce0*/  ISETP.NE.U32.AND P0, PT, R10, RZ, PT ;  /* 0x000000ff0a00720c */ /* 0x008fc80003f05070 */
[----:B------:R-:W-:Y:S02]  /*5cf0*/  ISETP.NE.AND.EX P0, PT, R11, RZ, PT, P0 ;  /* 0x000000ff0b00720c */ /* 0x000fe40003f05300 */
[----:B0-----:R-:W-:-:S05]  /*5d00*/  I2FP.F32.U32 R3, R12 ;  /* 0x0000000c00037245 */ /* 0x001fca0000201000 */
[----:B------:R-:W-:-:S04]  /*5d10*/  FMUL R3, R3, UR4 ;  /* 0x0000000403037c20 */ /* 0x000fc80008400000 */
[----:B------:R0:W3:Y:S02]  /*5d20*/  F2I.U32.TRUNC.NTZ R20, R3 ;  /* 0x0000000300147305 */ /* 0x0000e4000020f000 */
[----:B--2-4-:R-:W-:Y:S05]  /*5d30*/  @!P0 BRA `(.L_x_156) ;  /* 0x0000000000288947 */ /* 0x014fea0003800000 */
[----:B0-----:R-:W0:Y:S02]  /*5d40*/  LDC R3, c[0x0][0x634] ;  /* 0x00018d00ff037b82 */ /* 0x001e240000000800 */
        /* <DEDUP_REMOVED lines=9> */
.L_x_156:
[----:B------:R-:W2:Y:S01]  /*5de0*/  LDC.64 R28, c[0x0][0x640] ;  /* 0x00019000ff1c7b82 */ /* 0x000ea20000000a00 */
[-CC-:B------:R-:W-:Y:S01]  /*5df0*/  SHF.R.U64 R89, R8, R0.reuse, R9.reuse ;  /* 0x0000000008597219 */ /* 0x180fe20000001209 */
[----:B---3--:R-:W-:Y:S01]  /*5e00*/  IMAD.MOV R20, RZ, RZ, -R20 ;  /* 0x000000ffff147224 */ /* 0x008fe200078e0a14 */
[----:B------:R-:W-:Y:S01]  /*5e10*/  SHF.R.U32.HI R0, RZ, R0, R9 ;  /* 0x00000000ff007219 */ /* 0x000fe20000011609 */
[----:B------:R-:W-:Y:S01]  /*5e20*/  ULDC UR4, c[0x0][0x154] ;  /* 0x0000550000047ab9 */ /* 0x000fe20000000800 */
[----:B0-----:R-:W-:Y:S01]  /*5e30*/  IADD3 R3, P0, RZ, -R89, RZ ;  /* 0x80000059ff037210 */ /* 0x001fe20007f1e0ff */
[----:B------:R-:W-:Y:S02]  /*5e40*/  IMAD R21, R21, R20, R12 ;  /* 0x0000001415157224 */ /* 0x000fe400078e020c */
[----:B------:R-:W0:Y:S01]  /*5e50*/  LDC R6, c[0x0][0x618] ;  /* 0x00018600ff067b82 */ /* 0x000e220000000800 */
[----:B------:R-:W-:Y:S02]  /*5e60*/  IMAD.MOV.U32 R7, RZ, RZ, 0x1 ;  /* 0x00000001ff077424 */ /* 0x000fe400078e00ff */
[----:B------:R-:W-:-:S04]  /*5e70*/  IMAD.X R5, RZ, RZ, ~R0, P0 ;  /* 0x000000ffff057224 */ /* 0x000fc800000e0e00 */
[-C--:B-1----:R-:W-:Y:S01]  /*5e80*/  IMAD R0, R5, R14.reuse, RZ ;  /* 0x0000000e05007224 */ /* 0x082fe200078e02ff */
[----:B------:R-:W1:Y:S01]  /*5e90*/  LDC R8, c[0x0][0x608] ;  /* 0x00018200ff087b82 */ /* 0x000e620000000800 */
[----:B------:R-:W-:-:S04]  /*5ea0*/  IMAD.WIDE.U32 R4, R3, R14, R16 ;  /* 0x0000000e03047225 */ /* 0x000fc800078e0010 */
[----:B------:R-:W-:Y:S01]  /*5eb0*/  IMAD R3, R3, R15, R0 ;  /* 0x0000000f03037224 */ /* 0x000fe200078e0200 */
[----:B------:R-:W-:Y:S02]  /*5ec0*/  I2FP.F32.U32 R0, R24 ;  /* 0x0000001800007245 */ /* 0x000fe40000201000 */
[----:B------:R-:W3:Y:S01]  /*5ed0*/  LDC R26, c[0x0][0x658] ;  /* 0x00019600ff1a7b82 */ /* 0x000ee20000000800 */
[----:B------:R-:W-:Y:S01]  /*5ee0*/  IMAD.IADD R3, R5, 0x1, R3 ;  /* 0x0000000105037824 */ /* 0x000fe200078e0203 */
[----:B--2---:R-:W-:Y:S01]  /*5ef0*/  ISETP.NE.U32.AND P0, PT, R28, RZ, PT ;  /* 0x000000ff1c00720c */ /* 0x004fe20003f05070 */
[----:B------:R-:W-:Y:S01]  /*5f00*/  FMUL R0, R0, UR4 ;  /* 0x0000000400007c20 */ /* 0x000fe20008400000 */
[----:B------:R-:W-:Y:S02]  /*5f10*/  IMAD.MOV.U32 R5, RZ, RZ, -0x1 ;  /* 0xffffffffff057424 */ /* 0x000fe400078e00ff */
[----:B------:R-:W-:Y:S01]  /*5f20*/  ISETP.NE.AND.EX P0, PT, R29, RZ, PT, P0 ;  /* 0x000000ff1d00720c */ /* 0x000fe20003f05300 */
[----:B------:R2:W4:Y:S01]  /*5f30*/  F2I.U32.TRUNC.NTZ R13, R0 ;  /* 0x00000000000d7305 */ /* 0x000522000020f000 */
[----:B------:R-:W2:Y:S01]  /*5f40*/  LDC R15, c[0x0][0x148] ;  /* 0x00005200ff0f7b82 */ /* 0x000ea20000000800 */
[----:B0-----:R-:W-:-:S02]  /*5f50*/  SHF.R.U64 R12, R4, R6, R3 ;  /* 0x00000006040c7219 */ /* 0x001fc40000001203 */
[----:B------:R-:W-:-:S05]  /*5f60*/  SHF.R.U32.HI R3, RZ, R6, R3 ;  /* 0x00000006ff037219 */ /* 0x000fca0000011603 */
[----:B------:R-:W0:Y:S01]  /*5f70*/  LDC R20, c[0x0][0x600] ;  /* 0x00018000ff147b82 */ /* 0x000e220000000800 */
[-CC-:B-1----:R-:W-:Y:S02]  /*5f80*/  SHF.R.U64 R10, R12, R8.reuse, R3.reuse ;  /* 0x000000080c0a7219 */ /* 0x182fe40000001203 */
[----:B------:R-:W-:-:S05]  /*5f90*/  SHF.R.U32.HI R3, RZ, R8, R3 ;  /* 0x00000008ff037219 */ /* 0x000fca0000011603 */
[----:B------:R-:W1:Y:S01]  /*5fa0*/  LDC R27, c[0x0][0x648] ;  /* 0x00019200ff1b7b82 */ /* 0x000e620000000800 */
[-C--:B---3--:R-:W-:Y:S02]  /*5fb0*/  SHF.L.U32 R4, R5, R26.reuse, RZ ;  /* 0x0000001a05047219 */ /* 0x088fe400000006ff */
[-CC-:B------:R-:W-:Y:S02]  /*5fc0*/  SHF.R.U64 R14, R10, R26.reuse, R3.reuse ;  /* 0x0000001a0a0e7219 */ /* 0x180fe40000001203 */
[----:B------:R-:W-:Y:S02]  /*5fd0*/  SHF.R.U32.HI R5, RZ, R26, R3 ;  /* 0x0000001aff057219 */ /* 0x000fe40000011603 */
[----:B------:R-:W-:Y:S01]  /*5fe0*/  LOP3.LUT R25, RZ, R4, RZ, 0x33, !PT ;  /* 0x00000004ff197212 */ /* 0x000fe200078e33ff */
[----:B------:R-:W3:Y:S01]  /*5ff0*/  LDC R30, c[0x0][0x638] ;  /* 0x00018e00ff1e7b82 */ /* 0x000ee20000000800 */
[----:B------:R-:W-:Y:S01]  /*6000*/  SHF.L.U32 R26, R7, R26, RZ ;  /* 0x0000001a071a7219 */ /* 0x000fe200000006ff */
[----:B------:R-:W-:-:S06]  /*6010*/  IMAD.MOV.U32 R4, RZ, RZ, R14 ;  /* 0x000000ffff047224 */ /* 0x000fcc00078e000e */
[----:B------:R-:W0:Y:S01]  /*6020*/  LDC R31, c[0x0][0x610] ;  /* 0x00018400ff1f7b82 */ /* 0x000e220000000800 */
[----:B----4-:R-:W-:Y:S05]  /*6030*/  @!P0 BRA `(.L_x_157) ;  /* 0x0000000000288947 */ /* 0x010fea0003800000 */
[----:B------:R-:W4:Y:S02]  /*6040*/  LDC R3, c[0x0][0x64c] ;  /* 0x00019300ff037b82 */ /* 0x000f240000000800 */
[----:B----4-:R-:W-:-:S05]  /*6050*/  IADD3 R3, P0, R14, R3, RZ ;  /* 0x000000030e037210 */ /* 0x010fca0007f1e0ff */
        /* <DEDUP_REMOVED lines=8> */
.L_x_157:
[----:B------:R-:W-:Y:S01]  /*60e0*/  ISETP.NE.AND P0, PT, R2, 0x1, PT ;  /* 0x000000010200780c */ /* 0x000fe20003f05270 */
[----:B0-----:R-:W-:Y:S01]  /*60f0*/  VIADD R7, R20, 0xffffffff ;  /* 0xffffffff14077836 */ /* 0x001fe20000000000 */
[----:B-12---:R-:W-:Y:S01]  /*6100*/  SHF.R.U64 R0, R4, R27, R5 ;  /* 0x0000001b04007219 */ /* 0x006fe20000001205 */
[----:B------:R-:W-:Y:S01]  /*6110*/  IMAD.MOV R13, RZ, RZ, -R13 ;  /* 0x000000ffff0d7224 */ /* 0x000fe200078e0a0d */
[----:B------:R-:W-:Y:S01]  /*6120*/  LOP3.LUT R5, R10, R25, RZ, 0xc0, !PT ;  /* 0x000000190a057212 */ /* 0x000fe200078ec0ff */
[----:B------:R-:W-:Y:S01]  /*6130*/  IMAD.MOV.U32 R4, RZ, RZ, 0x1 ;  /* 0x00000001ff047424 */ /* 0x000fe200078e00ff */
[----:B------:R-:W-:Y:S01]  /*6140*/  LOP3.LUT R12, R12, R7, RZ, 0xc0, !PT ;  /* 0x000000070c0c7212 */ /* 0x000fe200078ec0ff */
[----:B------:R-:W-:Y:S02]  /*6150*/  IMAD.MOV R3, RZ, RZ, -R0 ;  /* 0x000000ffff037224 */ /* 0x000fe400078e0a00 */
[----:B------:R-:W-:Y:S02]  /*6160*/  IMAD R0, R26, R0, R5 ;  /* 0x000000001a007224 */ /* 0x000fe400078e0205 */
[----:B---3--:R-:W-:-:S02]  /*6170*/  IMAD R3, R3, R30, R14 ;  /* 0x0000001e03037224 */ /* 0x008fc400078e020e */
[----:B------:R-:W-:Y:S02]  /*6180*/  @P0 IMAD R21, R15, R13, R24 ;  /* 0x0000000d0f150224 */ /* 0x000fe400078e0218 */
[----:B------:R-:W-:Y:S01]  /*6190*/  IMAD R5, R3, R20, R12 ;  /* 0x0000001403057224 */ /* 0x000fe200078e020c */
[----:B------:R-:W-:Y:S01]  /*61a0*/  PRMT R3, R4, 0x7610, R3 ;  /* 0x0000761004037816 */ /* 0x000fe20000000003 */
[----:B------:R-:W-:-:S05]  /*61b0*/  IMAD R0, R0, R31, R21 ;  /* 0x0000001f00007224 */ /* 0x000fca00078e0215 */
[----:B------:R-:W-:Y:S02]  /*61c0*/  SEL R92, R5, R0, !P0 ;  /* 0x00000000055c7207 */ /* 0x000fe40004000000 */
[----:B------:R-:W-:-:S07]  /*61d0*/  SEL R0, R0, R5, !P0 ;  /* 0x0000000500007207 */ /* 0x000fce0004000000 */
.L_x_155:
[----:B------:R-:W-:Y:S01]  /*61e0*/  LOP3.LUT P0, RZ, R3, 0xff, RZ, 0xc0, !PT ;  /* 0x000000ff03ff7812 */ /* 0x000fe2000780c0ff */
[----:B------:R-:W-:-:S12]  /*61f0*/  IMAD.MOV.U32 R91, RZ, RZ, R0 ;  /* 0x000000ffff5b7224 */ /* 0x000fd800078e0000 */
[----:B------:R-:W-:Y:S05]  /*6200*/  @P0 BRA `(.L_x_158) ;  /* 0xffffffac00400947 */ /* 0x000fea000383ffff */
[----:B------:R-:W-:Y:S05]  /*6210*/  EXIT ;  /* 0x000000000000794d */ /* 0x000fea0003800000 */
.L_x_3:
[----:B0-----:R-:W-:Y:S01]  /*6220*/  ULDC.64 UR4, c[0x0][0x650] ;  /* 0x0001940000047ab9 */ /* 0x001fe20000000a00 */
        /* <DEDUP_REMOVED lines=25> */
.L_x_160:
[--C-:B------:R-:W-:Y:S01]  /*63c0*/  SHF.R.U64 R12, R10, R14, R11.reuse ;  /* 0x0000000e0a0c7219 */ /* 0x100fe2000000120b */
[----:B------:R-:W0:Y:S01]  /*63d0*/  LDC R22, c[0x0][0x618] ;  /* 0x00018600ff167b82 */ /* 0x000e220000000800 */
[----:B------:R-:W-:Y:S01]  /*63e0*/  I2FP.F32.U32 R6, R4 ;  /* 0x0000000400067245 */ /* 0x000fe20000201000 */
[----:B------:R-:W-:Y:S01]  /*63f0*/  ULDC UR4, c[0x0][0x150] ;  /* 0x0000540000047ab9 */ /* 0x000fe20000000800 */
[----:B------:R-:W-:Y:S02]  /*6400*/  SHF.R.U32.HI R5, RZ, R14, R11 ;  /* 0x0000000eff057219 */ /* 0x000fe4000001160b */
[----:B------:R-:W-:Y:S01]  /*6410*/  IADD3 R9, P0, RZ, -R12, RZ ;  /* 0x8000000cff097210 */ /* 0x000fe20007f1e0ff */
[----:B------:R-:W-:Y:S01]  /*6420*/  FMUL R11, R6, UR4 ;  /* 0x00000004060b7c20 */ /* 0x000fe20008400000 */
[----:B------:R-:W-:Y:S01]  /*6430*/  ULDC UR4, c[0x0][0x154] ;  /* 0x0000550000047ab9 */ /* 0x000fe20000000800 */
[----:B------:R-:W1:Y:S02]  /*6440*/  LDC.64 R24, c[0x0][0x640] ;  /* 0x00019000ff187b82 */ /* 0x000e640000000a00 */
[----:B------:R-:W-:-:S02]  /*6450*/  IMAD.X R5, RZ, RZ, ~R5, P0 ;  /* 0x000000ffff057224 */ /* 0x000fc400000e0e05 */
[----:B------:R-:W2:Y:S01]  /*6460*/  F2I.U32.TRUNC.NTZ R11, R11 ;  /* 0x0000000b000b7305 */ /* 0x000ea2000020f000 */
[----:B------:R-:W-:-:S03]  /*6470*/  IMAD.WIDE.U32 R6, R9, R20, R16 ;  /* 0x0000001409067225 */ /* 0x000fc600078e0010 */
[----:B------:R-:W3:Y:S01]  /*6480*/  LDC R13, c[0x0][0x144] ;  /* 0x00005100ff0d7b82 */ /* 0x000ee20000000800 */
[----:B------:R-:W-:-:S04]  /*6490*/  IMAD R8, R5, R20, RZ ;  /* 0x0000001405087224 */ /* 0x000fc800078e02ff */
[----:B------:R-:W-:Y:S02]  /*64a0*/  IMAD R5, R9, R21, R8 ;  /* 0x0000001509057224 */ /* 0x000fe400078e0208 */
[----:B------:R-:W-:Y:S01]  /*64b0*/  IMAD.MOV.U32 R8, RZ, RZ, -0x1 ;  /* 0xffffffffff087424 */ /* 0x000fe200078e00ff */
[----:B------:R-:W4:Y:S01]  /*64c0*/  LDC R14, c[0x0][0x608] ;  /* 0x00018200ff0e7b82 */ /* 0x000f220000000800 */
[----:B------:R-:W-:Y:S01]  /*64d0*/  IMAD.IADD R5, R7, 0x1, R5 ;  /* 0x0000000107057824 */ /* 0x000fe200078e0205 */
[----:B------:R-:W-:-:S04]  /*64e0*/  I2FP.F32.U32 R7, R3 ;  /* 0x0000000300077245 */ /* 0x000fc80000201000 */
[-C--:B0-----:R-:W-:Y:S01]  /*64f0*/  SHF.R.U64 R10, R6, R22.reuse, R5 ;  /* 0x00000016060a7219 */ /* 0x081fe20000001205 */
[----:B--2---:R-:W-:Y:S01]  /*6500*/  IMAD.MOV R6, RZ, RZ, -R11 ;  /* 0x000000ffff067224 */ /* 0x004fe200078e0a0b */
[----:B------:R-:W0:Y:S01]  /*6510*/  LDC R9, c[0x0][0x658] ;  /* 0x00019600ff097b82 */ /* 0x000e220000000800 */
[----:B-1----:R-:W-:Y:S01]  /*6520*/  ISETP.NE.U32.AND P0, PT, R24, RZ, PT ;  /* 0x000000ff1800720c */ /* 0x002fe20003f05070 */
[----:B------:R-:W-:Y:S01]  /*6530*/  FMUL R7, R7, UR4 ;  /* 0x0000000407077c20 */ /* 0x000fe20008400000 */
[----:B------:R-:W-:Y:S02]  /*6540*/  SHF.R.U32.HI R5, RZ, R22, R5 ;  /* 0x00000016ff057219 */ /* 0x000fe40000011605 */
[----:B------:R-:W-:-:S03]  /*6550*/  ISETP.NE.AND.EX P0, PT, R25, RZ, PT, P0 ;  /* 0x000000ff1900720c */ /* 0x000fc60003f05300 */
[----:B------:R-:W1:Y:S01]  /*6560*/  LDC R20, c[0x0][0x148] ;  /* 0x00005200ff147b82 */ /* 0x000e620000000800 */
[----:B---3--:R-:W-:Y:S02]  /*6570*/  IMAD R23, R13, R6, R4 ;  /* 0x000000060d177224 */ /* 0x008fe400078e0204 */
[----:B------:R-:W-:-:S05]  /*6580*/  IMAD.MOV.U32 R6, RZ, RZ, 0x1 ;  /* 0x00000001ff067424 */ /* 0x000fca00078e00ff */
[----:B------:R-:W2:Y:S01]  /*6590*/  LDC R21, c[0x0][0x600] ;  /* 0x00018000ff157b82 */ /* 0x000ea20000000800 */
[-CC-:B----4-:R-:W-:Y:S02]  /*65a0*/  SHF.R.U64 R13, R10, R14.reuse, R5.reuse ;  /* 0x0000000e0a0d7219 */ /* 0x190fe40000001205 */
[----:B------:R-:W-:Y:S02]  /*65b0*/  SHF.R.U32.HI R4, RZ, R14, R5 ;  /* 0x0000000eff047219 */ /* 0x000fe40000011605 */
[----:B------:R3:W4:Y:S03]  /*65c0*/  F2I.U32.TRUNC.NTZ R14, R7 ;  /* 0x00000007000e7305 */ /* 0x000726000020f000 */
[----:B------:R-:W1:Y:S01]  /*65d0*/  LDC R26, c[0x0][0x648] ;  /* 0x00019200ff1a7b82 */ /* 0x000e620000000800 */
[-C--:B0-----:R-:W-:Y:S02]  /*65e0*/  SHF.R.U64 R15, R13, R9.reuse, R4 ;  /* 0x000000090d0f7219 */ /* 0x081fe40000001204 */
[----:B------:R-:W-:-:S02]  /*65f0*/  SHF.L.U32 R8, R8, R9, RZ ;  /* 0x0000000908087219 */ /* 0x000fc400000006ff */
[-C--:B------:R-:W-:Y:S01]  /*6600*/  SHF.R.U32.HI R5, RZ, R9.reuse, R4 ;  /* 0x00000009ff057219 */ /* 0x080fe20000011604 */
[----:B------:R-:W-:Y:S01]  /*6610*/  IMAD.MOV.U32 R4, RZ, RZ, R15 ;  /* 0x000000ffff047224 */ /* 0x000fe200078e000f */
[----:B------:R-:W-:Y:S01]  /*6620*/  SHF.L.U32 R22, R6, R9, RZ ;  /* 0x0000000906167219 */ /* 0x000fe200000006ff */
[----:B------:R-:W0:Y:S01]  /*6630*/  LDC R27, c[0x0][0x638] ;  /* 0x00018e00ff1b7b82 */ /* 0x000e220000000800 */
[----:B------:R-:W-:-:S07]  /*6640*/  LOP3.LUT R28, RZ, R8, RZ, 0x33, !PT ;  /* 0x00000008ff1c7212 */ /* 0x000fce00078e33ff */
        /* <DEDUP_REMOVED lines=12> */
.L_x_161:
[----:B------:R-:W-:Y:S01]  /*6710*/  ISETP.NE.AND P0, PT, R2, 0x1, PT ;  /* 0x000000010200780c */ /* 0x000fe20003f05270 */
[----:B--2---:R-:W-:Y:S01]  /*6720*/  VIADD R7, R21, 0xffffffff ;  /* 0xffffffff15077836 */ /* 0x004fe20000000000 */
[----:B-1----:R-:W-:Y:S01]  /*6730*/  SHF.R.U64 R5, R4, R26, R5 ;  /* 0x0000001a04057219 */ /* 0x002fe20000001205 */
[----:B------:R-:W-:Y:S01]  /*6740*/  IMAD.MOV R14, RZ, RZ, -R14 ;  /* 0x000000ffff0e7224 */ /* 0x000fe200078e0a0e */
[----:B------:R-:W-:Y:S01]  /*6750*/  LOP3.LUT R4, R13, R28, RZ, 0xc0, !PT ;  /* 0x0000001c0d047212 */ /* 0x000fe200078ec0ff */
[----:B------:R-:W-:Y:S01]  /*6760*/  IMAD.MOV.U32 R8, RZ, RZ, R12 ;  /* 0x000000ffff087224 */ /* 0x000fe200078e000c */
[----:B------:R-:W-:Y:S01]  /*6770*/  LOP3.LUT R10, R10, R7, RZ, 0xc0, !PT ;  /* 0x000000070a0a7212 */ /* 0x000fe200078ec0ff */
[----:B------:R-:W-:Y:S02]  /*6780*/  IMAD.MOV R6, RZ, RZ, -R5 ;  /* 0x000000ffff067224 */ /* 0x000fe400078e0a05 */
[----:B------:R-:W-:-:S04]  /*6790*/  IMAD R4, R22, R5, R4 ;  /* 0x0000000516047224 */ /* 0x000fc800078e0204 */
[----:B------:R-:W-:Y:S02]  /*67a0*/  @P0 IMAD R23, R20, R14, R3 ;  /* 0x0000000e14170224 */ /* 0x000fe400078e0203 */
[----:B0-----:R-:W-:Y:S02]  /*67b0*/  IMAD R3, R6, R27, R15 ;  /* 0x0000001b06037224 */ /* 0x001fe400078e020f */
[----:B------:R-:W-:Y:S02]  /*67c0*/  IMAD R7, R4, R29, R23 ;  /* 0x0000001d04077224 */ /* 0x000fe400078e0217 */
[----:B------:R-:W-:Y:S02]  /*67d0*/  IMAD R4, R3, R21, R10 ;  /* 0x0000001503047224 */ /* 0x000fe400078e020a */
[----:B------:R-:W-:-:S03]  /*67e0*/  IMAD.MOV.U32 R6, RZ, RZ, 0x1 ;  /* 0x00000001ff067424 */ /* 0x000fc600078e00ff */
[----:B------:R-:W-:Y:S02]  /*67f0*/  SEL R9, R4, R7, !P0 ;  /* 0x0000000704097207 */ /* 0x000fe40004000000 */
[----:B------:R-:W-:-:S07]  /*6800*/  SEL R7, R7, R4, !P0 ;  /* 0x0000000407077207 */ /* 0x000fce0004000000 */
.L_x_159:
[----:B------:R-:W-:-:S08]  /*6810*/  NOP ;  /* 0x0000000000007918 */ /* 0x000fd00000000000 */
[----:B------:R-:W0:-:S00]  /*6820*/  USETMAXREG.DEALLOC.CTAPOOL 0x28 ;  /* 0x00000028000079c8 */ /* 0x000e0000080e0500 */
[----:B0-----:R-:W-:-:S13]  /*6830*/  ISETP.NE.AND P0, PT, R0, RZ, PT ;  /* 0x000000ff0000720c */ /* 0x001fda0003f05270 */
[----:B------:R-:W-:Y:S05]  /*6840*/  @P0 EXIT ;  /* 0x000000000000094d */ /* 0x000fea0003800000 */
[----:B------:R-:W-:Y:S01]  /*6850*/  LOP3.LUT P0, RZ, R6, 0xff, RZ, 0xc0, !PT ;  /* 0x000000ff06ff7812 */ /* 0x000fe2000780c0ff */
[----:B------:R-:W-:Y:S02]  /*6860*/  IMAD.MOV.U32 R0, RZ, RZ, 0x1 ;  /* 0x00000001ff007424 */ /* 0x000fe400078e00ff */
[----:B------:R-:W-:-:S10]  /*6870*/  IMAD.MOV.U32 R12, RZ, RZ, RZ ;  /* 0x000000ffff0c7224 */ /* 0x000fd400078e00ff */
[----:B------:R-:W-:Y:S05]  /*6880*/  @!P0 BRA `(.L_x_162) ;  /* 0x0000000c00288947 */ /* 0x000fea0003800000 */
[----:B------:R-:W0:Y:S01]  /*6890*/  LDC R0, c[0x0][0x28c] ;  /* 0x0000a300ff007b82 */ /* 0x000e220000000800 */
[----:B------:R-:W-:Y:S01]  /*68a0*/  ULDC UR5, c[0x0][0x600] ;  /* 0x0001800000057ab9 */ /* 0x000fe20000000800 */
[----:B------:R-:W-:Y:S01]  /*68b0*/  ULDC UR4, c[0x0][0xc] ;  /* 0x0000030000047ab9 */ /* 0x000fe20000000800 */
[----:B------:R-:W-:Y:S01]  /*68c0*/  UIADD3 UR16, UR5, -0x1, URZ ;  /* 0xffffffff05107890 */ /* 0x000fe2000fffe03f */
[C---:B------:R-:W-:Y:S01]  /*68d0*/  LOP3.LUT P2, RZ, R18.reuse, 0x7f, RZ, 0xc0, !PT ;  /* 0x0000007f12ff7812 */ /* 0x040fe2000784c0ff */
[----:B------:R-:W-:Y:S01]  /*68e0*/  ULDC UR6, c[0x0][0x658] ;  /* 0x0001960000067ab9 */ /* 0x000fe20000000800 */
[----:B------:R-:W-:Y:S01]  /*68f0*/  ULDC UR5, c[0x0][0x10] ;  /* 0x0000040000057ab9 */ /* 0x000fe20000000800 */
[----:B------:R-:W-:Y:S01]  /*6900*/  UMOV UR7, 0xffffffff ;  /* 0xffffffff00077882 */ /* 0x000fe20000000000 */
[----:B------:R-:W-:Y:S01]  /*6910*/  UMOV UR8, 0x1 ;  /* 0x0000000100087882 */ /* 0x000fe20000000000 */
[----:B------:R-:W-:Y:S01]  /*6920*/  UIMAD.WIDE.U32 UR4, UR4, UR5, URZ ;  /* 0x00000005040472a5 */ /* 0x000fe2000f8e003f */
[----:B------:R-:W-:Y:S01]  /*6930*/  LOP3.LUT P0, RZ, R18, 0x1f, RZ, 0xc0, !PT ;  /* 0x0000001f12ff7812 */ /* 0x000fe2000780c0ff */
[----:B------:R-:W-:Y:S01]  /*6940*/  USHF.L.U32 UR7, UR7, UR6, URZ ;  /* 0x0000000607077299 */ /* 0x000fe2000800063f */
[----:B------:R-:W-:Y:S01]  /*6950*/  BSSY B0, `(.L_x_162) ;  /* 0x00000bd000007945 */ /* 0x000fe20003800000 */
[----:B------:R-:W-:Y:S01]  /*6960*/  USHF.L.U32 UR18, UR8, UR6, URZ ;  /* 0x0000000608127299 */ /* 0x000fe2000800063f */
[----:B------:R-:W-:Y:S01]  /*6970*/  IMAD.MOV.U32 R13, RZ, RZ, 0x1 ;  /* 0x00000001ff0d7424 */ /* 0x000fe200078e00ff */
[----:B------:R-:W-:Y:S01]  /*6980*/  LOP3.LUT R11, R19, 0x2, RZ, 0xfc, !PT ;  /* 0x00000002130b7812 */ /* 0x000fe200078efcff */
[----:B------:R-:W-:Y:S01]  /*6990*/  ULDC UR6, c[0x0][0x14] ;  /* 0x0000050000067ab9 */ /* 0x000fe20000000800 */
[----:B------:R-:W-:Y:S01]  /*69a0*/  PLOP3.LUT P0, PT, P0, P2, PT, 0x8a, 0x0 ;  /* 0x000000000000781c */ /* 0x000fe20000705172 */
[----:B------:R-:W-:Y:S01]  /*69b0*/  UIMAD.WIDE.U32 UR20, UR4, UR6, URZ ;  /* 0x00000006041472a5 */ /* 0x000fe2000f8e003f */
[----:B------:R-:W-:Y:S01]  /*69c0*/  IMAD.MOV.U32 R12, RZ, RZ, RZ ;  /* 0x000000ffff0c7224 */ /* 0x000fe200078e00ff */
[----:B------:R-:W-:-:S02]  /*69d0*/  UIMAD UR13, UR5, UR6, URZ ;  /* 0x00000006050d72a4 */ /* 0x000fc4000f8e023f */
[----:B------:R-:W-:Y:S01]  /*69e0*/  ULOP3.LUT UR17, URZ, UR7, URZ, 0x33, !UPT ;  /* 0x000000073f117292 */ /* 0x000fe2000f8e333f */
[----:B0-----:R-:W-:Y:S01]  /*69f0*/  VIADD R0, R0, 0x1f ;  /* 0x0000001f00007836 */ /* 0x001fe20000000000 */
[----:B------:R-:W-:Y:S01]  /*6a00*/  UIADD3 UR13, UR21, UR13, URZ ;  /* 0x0000000d150d7290 */ /* 0x000fe2000fffe03f */
[----:B------:R-:W-:-:S03]  /*6a10*/  ULDC.64 UR22, c[0x0][0x198] ;  /* 0x0000660000167ab9 */ /* 0x000fc60000000a00 */
[----:B------:R-:W-:-:S04]  /*6a20*/  SHF.R.S32.HI R3, RZ, 0x1f, R0 ;  /* 0x0000001fff037819 */ /* 0x000fc80000011400 */
[----:B------:R-:W-:Y:S01]  /*6a30*/  LEA.HI R3, R3, R0, RZ, 0x5 ;  /* 0x0000000003037211 */ /* 0x000fe200078f28ff */
[----:B------:R-:W-:-:S03]  /*6a40*/  IMAD.MOV.U32 R0, RZ, RZ, 0x1 ;  /* 0x00000001ff007424 */ /* 0x000fc600078e00ff */
[----:B------:R-:W-:-:S05]  /*6a50*/  SHF.R.S32.HI R3, RZ, 0x5, R3 ;  /* 0x00000005ff037819 */ /* 0x000fca0000011403 */
[----:B------:R-:W-:-:S07]  /*6a60*/  VIADD R10, R3, 0x1 ;  /* 0x00000001030a7836 */ /* 0x000fce0000000000 */
.L_x_174:
[----:B------:R-:W-:-:S03]  /*6a70*/  UMOV UR4, 0xffffffff ;  /* 0xffffffff00047882 */ /* 0x000fc60000000000 */
[----:B------:R-:W-:Y:S05]  /*6a80*/  BRA.DIV UR4, `(.L_x_163) ;  /* 0x0000000e04707947 */ /* 0x000fea000b800000 */
[----:B------:R-:W-:-:S13]  /*6a90*/  ELECT P6, URZ, PT ;  /* 0x00000000003f782f */ /* 0x000fda00038c0000 */
.L_x_184:
[----:B------:R-:W0:Y:S01]  /*6aa0*/  LDC R4, c[0x0][0x28c] ;  /* 0x0000a300ff047b82 */ /* 0x000e220000000800 */
[----:B------:R-:W-:Y:S01]  /*6ab0*/  BSSY B1, `(.L_x_164) ;  /* 0x0000035000017945 */ /* 0x000fe20003800000 */
[----:B0-----:R-:W-:-:S13]  /*6ac0*/  ISETP.LT.OR P6, PT, R4, 0x1, !P6 ;  /* 0x000000010400780c */ /* 0x001fda00077c1670 */
[----:B------:R-:W-:Y:S05]  /*6ad0*/  @P6 BRA `(.L_x_165) ;  /* 0x0000000000c86947 */ /* 0x000fea0003800000 */
[----:B------:R-:W-:Y:S02]  /*6ae0*/  IMAD.SHL.U32 R15, R9, 0x80, RZ ;  /* 0x00000080090f7824 */ /* 0x000fe400078e00ff */
[----:B------:R-:W-:Y:S02]  /*6af0*/  IMAD.SHL.U32 R18, R7, 0x80, RZ ;  /* 0x0000008007127824 */ /* 0x000fe400078e00ff */
[----:B------:R-:W-:Y:S02]  /*6b00*/  IMAD.MOV.U32 R20, RZ, RZ, RZ ;  /* 0x000000ffff147224 */ /* 0x000fe400078e00ff */
[----:B------:R-:W-:Y:S02]  /*6b10*/  IMAD.MOV.U32 R4, RZ, RZ, R10 ;  /* 0x000000ffff047224 */ /* 0x000fe400078e000a */
[----:B------:R-:W-:Y:S02]  /*6b20*/  IMAD.MOV.U32 R5, RZ, RZ, R0 ;  /* 0x000000ffff057224 */ /* 0x000fe400078e0000 */
[----:B------:R-:W-:-:S07]  /*6b30*/  IMAD.MOV.U32 R6, RZ, RZ, R12 ;  /* 0x000000ffff067224 */ /* 0x000fce00078e000c */
.L_x_169:
[----:B------:R-:W0:Y:S01]  /*6b40*/  S2R R14, SR_CgaCtaId ;  /* 0x00000000000e7919 */ /* 0x000e220000008800 */
[----:B------:R-:W-:Y:S01]  /*6b50*/  MOV R7, 0x400 ;  /* 0x0000040000077802 */ /* 0x000fe20000000f00 */
[----:B------:R-:W1:Y:S03]  /*6b60*/  @!P2 LDC R9, c[0x0][0x500] ;  /* 0x00014000ff09ab82 */ /* 0x000e660000000800 */
[----:B0-----:R-:W-:Y:S02]  /*6b70*/  LEA R21, R14, R7, 0x18 ;  /* 0x000000070e157211 */ /* 0x001fe400078ec0ff */
[----:B------:R-:W-:-:S03]  /*6b80*/  SHF.L.U32 R7, R5, 0x1f, RZ ;  /* 0x0000001f05077819 */ /* 0x000fc600000006ff */
[----:B------:R-:W-:-:S04]  /*6b90*/  IMAD R14, R6, 0x8, R21 ;  /* 0x00000008060e7824 */ /* 0x000fc800078e0215 */
[----:B------:R-:W0:Y:S02]  /*6ba0*/  SYNCS.PHASECHK.TRANS64.TRYWAIT P1, [R14+URZ+0x18], R7 ;  /* 0x000018070e0075a7 */ /* 0x000e24000802017f */
[----:B01----:R-:W-:Y:S05]  /*6bb0*/  @!P1 BRA `(.L_x_166) ;  /* 0x0000000c00449947 */ /* 0x003fea0003800000 */
.L_x_185:
[----:B0-----:R-:W-:Y:S01]  /*6bc0*/  PRMT R7, R11, 0x9910, RZ ;  /* 0x000099100b077816 */ /* 0x001fe200000000ff */
[----:B------:R0:W-:Y:S03]  /*6bd0*/  @!P2 SYNCS.ARRIVE.TRANS64 RZ, [R14+URZ], R9 ;  /* 0x000000090effa9a7 */ /* 0x0001e6000800003f */
[----:B------:R-:W-:-:S13]  /*6be0*/  ISETP.NE.AND P1, PT, R7, 0x2, PT ;  /* 0x000000020700780c */ /* 0x000fda0003f25270 */
[----:B0-----:R-:W-:Y:S05]  /*6bf0*/  @P1 BRA `(.L_x_167) ;  /* 0x0000000000041947 */ /* 0x001fea0003800000 */
[----:B------:R-:W-:Y:S01]  /*6c00*/  BPT.TRAP 0x1 ;  /* 0x000000040000795c */ /* 0x000fe20000300000 */
.L_x_167:
[----:B------:R-:W-:Y:S05]  /*6c10*/  @P0 BRA `(.L_x_168) ;  /* 0x0000000000040947 */ /* 0x000fea0003800000 */
[----:B------:R-:W-:Y:S01]  /*6c20*/  BPT.TRAP 0x1 ;  /* 0x000000040000795c */ /* 0x000fe20000300000 */
.L_x_168:
[----:B------:R-:W-:Y:S01]  /*6c30*/  IMAD R21, R6, 0x2000, R21 ;  /* 0x0000200006157824 */ /* 0x000fe200078e0215 */
[----:B------:R-:W-:Y:S01]  /*6c40*/  R2UR UR9, R14 ;  /* 0x000000000e0972ca */ /* 0x000fe200000e0000 */
[----:B------:R-:W-:Y:S01]  /*6c50*/  VIADD R4, R4, 0xffffffff ;  /* 0xffffffff04047836 */ /* 0x000fe20000000000 */
[----:B------:R-:W-:Y:S01]  /*6c60*/  UIADD3 UR4, UP0, UR22, 0xf0, URZ ;  /* 0x000000f016047890 */ /* 0x000fe2000ff1e03f */
[----:B------:R-:W-:Y:S01]  /*6c70*/  R2UR UR11, R18 ;  /* 0x00000000120b72ca */ /* 0x000fe200000e0000 */
[----:B------:R-:W-:Y:S01]  /*6c80*/  UIADD3 UR24, UP1, UR22, 0x1f0, URZ ;  /* 0x000001f016187890 */ /* 0x000fe2000ff3e03f */
[----:B------:R-:W-:Y:S01]  /*6c90*/  R2UR UR8, R21 ;  /* 0x00000000150872ca */ /* 0x000fe200000e0000 */
[----:B------:R-:W-:Y:S01]  /*6ca0*/  UIADD3.X UR5, URZ, UR23, URZ, UP0, !UPT ;  /* 0x000000173f057290 */ /* 0x000fe200087fe43f */
[----:B------:R-:W-:Y:S01]  /*6cb0*/  R2UR UR10, R20 ;  /* 0x00000000140a72ca */ /* 0x000fe200000e0000 */
[----:B------:R-:W-:Y:S01]  /*6cc0*/  VIADD R6, R6, 0x1 ;  /* 0x0000000106067836 */ /* 0x000fe20000000000 */
[----:B------:R-:W-:Y:S01]  /*6cd0*/  R2UR UR12, R8 ;  /* 0x00000000080c72ca */ /* 0x000fe200000e0000 */
[----:B------:R-:W-:Y:S01]  /*6ce0*/  UIADD3.X UR25, URZ, UR23, URZ, UP1, !UPT ;  /* 0x000000173f197290 */ /* 0x000fe20008ffe43f */
[----:B------:R-:W-:Y:S01]  /*6cf0*/  R2UR UR19, R15 ;  /* 0x000000000f1372ca */ /* 0x000fe200000e0000 */
[----:B------:R-:W-:Y:S01]  /*6d00*/  UMOV UR6, 0x0 ;  /* 0x0000000000067882 */ /* 0x000fe20000000000 */
[----:B------:R-:W-:Y:S01]  /*6d10*/  ISETP.GT.AND P3, PT, R4, 0x1, PT ;  /* 0x000000010400780c */ /* 0x000fe20003f64270 */
[----:B------:R-:W-:Y:S01]  /*6d20*/  UMOV UR7, 0x10000000 ;  /* 0x1000000000077882 */ /* 0x000fe20000000000 */
[----:B------:R-:W-:Y:S01]  /*6d30*/  ISETP.NE.AND P1, PT, R6, 0x3, PT ;  /* 0x000000030600780c */ /* 0x000fe20003f25270 */
[----:B------:R-:W-:-:S02]  /*6d40*/  VIADD R20, R20, 0x20 ;  /* 0x0000002014147836 */ /* 0x000fc40000000000 */
[----:B------:R-:W-:Y:S01]  /*6d50*/  UIADD3 UR14, UR8, 0x100, URZ ;  /* 0x00000100080e7890 */ /* 0x000fe2000fffe03f */
[----:B------:R-:W-:Y:S01]  /*6d60*/  SEL R14, RZ, 0x1, P1 ;  /* 0x00000001ff0e7807 */ /* 0x000fe20000800000 */
[----:B------:R-:W-:Y:S01]  /*6d70*/  UIADD3 UR15, UR8, 0x6100, URZ ;  /* 0x00006100080f7890 */ /* 0x000fe2000fffe03f */
[----:B------:R-:W-:Y:S02]  /*6d80*/  SEL R6, R6, RZ, P1 ;  /* 0x000000ff06067207 */ /* 0x000fe40000800000 */
[----:B------:R-:W-:Y:S02]  /*6d90*/  LOP3.LUT R5, R5, R14, RZ, 0x3c, !PT ;  /* 0x0000000e05057212 */ /* 0x000fe400078e3cff */
[----:B------:R-:W-:Y:S02]  /*6da0*/  UMOV UR8, UR14 ;  /* 0x0000000e00087c82 */ /* 0x000fe40008000000 */
[----:B------:R0:W-:Y:S02]  /*6db0*/  UTMALDG.3D [UR8], [UR4], desc[UR6] ;  /* 0x00000608040075b4 */ /* 0x0001e40008011000 */
[----:B0-----:R-:W-:Y:S01]  /*6dc0*/  UMOV UR8, UR15 ;  /* 0x0000000f00087c82 */ /* 0x001fe20008000000 */
[----:B------:R-:W-:-:S02]  /*6dd0*/  UMOV UR11, UR19 ;  /* 0x00000013000b7c82 */ /* 0x000fc40008000000 */
[----:B------:R0:W-:Y:S02]  /*6de0*/  UTMALDG.3D [UR8], [UR24], desc[UR6] ;  /* 0x00000608180075b4 */ /* 0x0001e40008011000 */
[----:B0-----:R-:W-:Y:S05]  /*6df0*/  @P3 BRA `(.L_x_169) ;  /* 0xfffffffc00503947 */ /* 0x001fea000383ffff */
.L_x_165:
[----:B------:R-:W-:Y:S05]  /*6e00*/  BSYNC B1 ;  /* 0x0000000000017941 */ /* 0x000fea0003800000 */
.L_x_164:
[----:B------:R-:W-:Y:S01]  /*6e10*/  LOP3.LUT P3, RZ, R13, 0xff, RZ, 0xc0, !PT ;  /* 0x000000ff0dff7812 */ /* 0x000fe2000786c0ff */
[----:B------:R-:W-:Y:S01]  /*6e20*/  IMAD.IADD R12, R3, 0x1, R12 ;  /* 0x00000001030c7824 */ /* 0x000fe200078e020c */
[----:B------:R-:W-:Y:S01]  /*6e30*/  IADD3 R16, P4, R16, UR20, RZ ;  /* 0x0000001410107c10 */ /* 0x000fe2000ff9e0ff */
[----:B------:R-:W-:Y:S01]  /*6e40*/  ULDC.64 UR4, c[0x0][0x650] ;  /* 0x0001940000047ab9 */ /* 0x000fe20000000a00 */
[----:B------:R-:W-:Y:S01]  /*6e50*/  BSSY B1, `(.L_x_170) ;  /* 0x000006a000017945 */ /* 0x000fe20003800000 */
[----:B------:R-:W-:Y:S01]  /*6e60*/  IMAD.MOV.U32 R9, RZ, RZ, -0x1 ;  /* 0xffffffffff097424 */ /* 0x000fe200078e00ff */
[----:B------:R-:W-:Y:S01]  /*6e70*/  ISETP.GT.U32.AND P1, PT, R12, 0x2, PT ;  /* 0x000000020c00780c */ /* 0x000fe20003f24070 */
[----:B------:R-:W-:Y:S01]  /*6e80*/  IMAD.MOV.U32 R8, RZ, RZ, -0x1 ;  /* 0xffffffffff087424 */ /* 0x000fe200078e00ff */
[----:B------:R-:W-:Y:S02]  /*6e90*/  IADD3.X R17, R17, UR13, RZ, P4, !PT ;  /* 0x0000000d11117c10 */ /* 0x000fe4000a7fe4ff */
[----:B------:R-:W-:-:S02]  /*6ea0*/  ISETP.LT.U32.AND P1, PT, R3, 0x3, P1 ;  /* 0x000000030300780c */ /* 0x000fc40000f21070 */
[----:B------:R-:W-:Y:S01]  /*6eb0*/  PRMT R13, RZ, 0x7610, R13 ;  /* 0x00007610ff0d7816 */ /* 0x000fe2000000000d */
[----:B------:R-:W0:Y:S01]  /*6ec0*/  @P3 S2R R5, SR_CgaCtaId ;  /* 0x0000000000053919 */ /* 0x000e220000008800 */
[----:B------:R-:W-:-:S04]  /*6ed0*/  @P3 MOV R4, 0x400 ;  /* 0x0000040000043802 */ /* 0x000fc80000000f00 */
[----:B0-----:R-:W-:Y:S01]  /*6ee0*/  @P3 LEA R6, R5, R4, 0x18 ;  /* 0x0000000405063211 */ /* 0x001fe200078ec0ff */
[----:B------:R-:W-:-:S03]  /*6ef0*/  IMAD.WIDE.U32 R4, R12, -0x55555555, RZ ;  /* 0xaaaaaaab0c047825 */ /* 0x000fc600078e00ff */
[----:B------:R0:W-:Y:S01]  /*6f00*/  @P3 SYNCS.ARRIVE.TRANS64.A1T0 RZ, [R6+URZ+0x48], RZ ;  /* 0x000048ff06ff39a7 */ /* 0x0001e2000810003f */
[----:B------:R-:W-:Y:S02]  /*6f10*/  ISETP.GE.U32.AND P3, PT, R3, 0x3, PT ;  /* 0x000000030300780c */ /* 0x000fe40003f66070 */
[----:B------:R-:W-:Y:S02]  /*6f20*/  SHF.R.U32.HI R7, RZ, 0x1, R5 ;  /* 0x00000001ff077819 */ /* 0x000fe40000011605 */
[----:B------:R-:W-:Y:S02]  /*6f30*/  SEL R5, RZ, 0x1, !P1 ;  /* 0x00000001ff057807 */ /* 0x000fe40004800000 */
[----:B------:R-:W-:Y:S01]  /*6f40*/  ISETP.GE.U32.AND P1, PT, R16, UR4, PT ;  /* 0x0000000410007c0c */ /* 0x000fe2000bf26070 */
[----:B------:R-:W-:Y:S01]  /*6f50*/  IMAD R12, R7, -0x3, R12 ;  /* 0xfffffffd070c7824 */ /* 0x000fe200078e020c */
[----:B------:R-:W-:Y:S02]  /*6f60*/  LOP3.LUT R0, R0, R5, RZ, 0x3c, !PT ;  /* 0x0000000500007212 */ /* 0x000fe400078e3cff */
[----:B------:R-:W-:-:S02]  /*6f70*/  ISETP.GE.U32.AND.EX P1, PT, R17, UR5, PT, P1 ;  /* 0x0000000511007c0c */ /* 0x000fc4000bf26110 */
[----:B------:R-:W-:Y:S02]  /*6f80*/  PRMT R4, RZ, 0x7610, R4 ;  /* 0x00007610ff047816 */ /* 0x000fe40000000004 */
[----:B------:R-:W-:Y:S01]  /*6f90*/  @P3 LOP3.LUT R0, R0, 0x1, R7, 0x78, !PT ;  /* 0x0000000100003812 */ /* 0x000fe200078e7807 */
[----:B------:R-:W-:-:S08]  /*6fa0*/  IMAD.MOV.U32 R7, RZ, RZ, -0x1 ;  /* 0xffffffffff077424 */ /* 0x000fd000078e00ff */
[----:B0-----:R-:W-:Y:S05]  /*6fb0*/  @P1 BRA `(.L_x_171) ;  /* 0x00000004004c1947 */ /* 0x001fea0003800000 */
[----:B------:R-:W-:Y:S01]  /*6fc0*/  ULDC.64 UR4, c[0x0][0x628] ;  /* 0x00018a0000047ab9 */ /* 0x000fe20000000a00 */
[----:B------:R-:W0:Y:S01]  /*6fd0*/  S2R R15, SR_CTAID.X ;  /* 0x00000000000f7919 */ /* 0x000e220000002500 */
[----:B------:R-:W-:Y:S01]  /*6fe0*/  ISETP.NE.U32.AND P1, PT, RZ, UR4, PT ;  /* 0x00000004ff007c0c */ /* 0x000fe2000bf25070 */
[----:B------:R-:W-:Y:S01]  /*6ff0*/  ULDC UR7, c[0x0][0x630] ;  /* 0x00018c0000077ab9 */ /* 0x000fe20000000800 */
[----:B------:R-:W-:Y:S01]  /*7000*/  IMAD.MOV.U32 R4, RZ, RZ, R16 ;  /* 0x000000ffff047224 */ /* 0x000fe200078e0010 */
[----:B------:R-:W1:Y:S01]  /*7010*/  S2R R14, SR_CTAID.Y ;  /* 0x00000000000e7919 */ /* 0x000e620000002600 */
[----:B------:R-:W-:Y:S01]  /*7020*/  ISETP.NE.AND.EX P1, PT, RZ, UR5, PT, P1 ;  /* 0x00000005ff007c0c */ /* 0x000fe2000bf25310 */
[----:B------:R-:W-:-:S12]  /*7030*/  IMAD.MOV.U32 R5, RZ, RZ, R17 ;  /* 0x000000ffff057224 */ /* 0x000fd800078e0011 */
[----:B------:R-:W-:Y:S05]  /*7040*/  @!P1 BRA `(.L_x_172) ;  /* 0x0000000000289947 */ /* 0x000fea0003800000 */
[----:B------:R-:W-:Y:S02]  /*7050*/  ULDC UR6, c[0x0][0x634] ;  /* 0x00018d0000067ab9 */ /* 0x000fe40000000800 */
[----:B------:R-:W-:-:S05]  /*7060*/  IADD3 R9, P1, R16, UR6, RZ ;  /* 0x0000000610097c10 */ /* 0x000fca000ff3e0ff */
[----:B------:R-:W-:-:S04]  /*7070*/  IMAD.X R21, RZ, RZ, R17, P1 ;  /* 0x000000ffff157224 */ /* 0x000fc800008e0611 */
[----:B------:R-:W-:-:S04]  /*7080*/  IMAD.WIDE.U32 R6, R21, UR4, RZ ;  /* 0x0000000415067c25 */ /* 0x000fc8000f8e00ff */
[----:B------:R-:W-:-:S04]  /*7090*/  IMAD.WIDE.U32 R6, P1, R9, UR5, R6 ;  /* 0x0000000509067c25 */ /* 0x000fc8000f820006 */
[----:B------:R-:W-:-:S04]  /*70a0*/  IMAD.WIDE.U32 R8, R9, UR4, RZ ;  /* 0x0000000409087c25 */ /* 0x000fc8000f8e00ff */
[----:B------:R-:W-:Y:S01]  /*70b0*/  IMAD.X R5, RZ, RZ, RZ, P1 ;  /* 0x000000ffff057224 */ /* 0x000fe200008e06ff */
[----:B------:R-:W-:Y:S01]  /*70c0*/  IADD3 RZ, P1, R9, R6, RZ ;  /* 0x0000000609ff7210 */ /* 0x000fe20007f3e0ff */
[----:B------:R-:W-:-:S04]  /*70d0*/  IMAD.MOV.U32 R4, RZ, RZ, R7 ;  /* 0x000000ffff047224 */ /* 0x000fc800078e0007 */
[----:B------:R-:W-:-:S08]  /*70e0*/  IMAD.WIDE.U32.X R4, R21, UR5, R4, P1 ;  /* 0x0000000515047c25 */ /* 0x000fd000088e0404 */
.L_x_172:
[--C-:B------:R-:W-:Y:S01]  /*70f0*/  SHF.R.U64 R8, R4, UR7, R5.reuse ;  /* 0x0000000704087c19 */ /* 0x100fe20008001205 */
[----:B------:R-:W-:Y:S01]  /*7100*/  ULDC.64 UR4, c[0x0][0x620] ;  /* 0x0001880000047ab9 */ /* 0x000fe20000000a00 */
[----:B------:R-:W-:Y:S01]  /*7110*/  SHF.R.U32.HI R4, RZ, UR7, R5 ;  /* 0x00000007ff047c19 */ /* 0x000fe20008011605 */
[----:B------:R-:W2:Y:S01]  /*7120*/  LDC R24, c[0x0][0x144] ;  /* 0x00005100ff187b82 */ /* 0x000ea20000000800 */
[----:B------:R-:W-:Y:S01]  /*7130*/  IADD3 R7, P1, RZ, -R8, RZ ;  /* 0x80000008ff077210 */ /* 0x000fe20007f3e0ff */
[----:B------:R-:W-:Y:S01]  /*7140*/  ULDC.64 UR8, c[0x0][0x640] ;  /* 0x0001900000087ab9 */ /* 0x000fe20000000a00 */
[----:B0-----:R-:W-:Y:S01]  /*7150*/  I2FP.F32.U32 R9, R15 ;  /* 0x0000000f00097245 */ /* 0x001fe20000201000 */
[----:B------:R-:W-:Y:S02]  /*7160*/  ULDC UR6, c[0x0][0x608] ;  /* 0x0001820000067ab9 */ /* 0x000fe40000000800 */
[----:B------:R-:W-:Y:S01]  /*7170*/  IMAD.X R4, RZ, RZ, ~R4, P1 ;  /* 0x000000ffff047224 */ /* 0x000fe200008e0e04 */
[----:B------:R-:W-:Y:S01]  /*7180*/  ISETP.NE.U32.AND P1, PT, RZ, UR8, PT ;  /* 0x00000008ff007c0c */ /* 0x000fe2000bf25070 */
[----:B------:R-:W0:Y:S02]  /*7190*/  LDC R21, c[0x0][0x148] ;  /* 0x00005200ff157b82 */ /* 0x000e240000000800 */
[----:B------:R-:W-:Y:S01]  /*71a0*/  IMAD R6, R4, UR4, RZ ;  /* 0x0000000404067c24 */ /* 0x000fe2000f8e02ff */
[----:B------:R-:W-:Y:S01]  /*71b0*/  ISETP.NE.AND.EX P1, PT, RZ, UR9, PT, P1 ;  /* 0x00000009ff007c0c */ /* 0x000fe2000bf25310 */
[----:B------:R-:W-:Y:S01]  /*71c0*/  IMAD.WIDE.U32 R4, R7, UR4, R16 ;  /* 0x0000000407047c25 */ /* 0x000fe2000f8e0010 */
[----:B------:R-:W-:-:S03]  /*71d0*/  ULDC UR4, c[0x0][0x150] ;  /* 0x0000540000047ab9 */ /* 0x000fc60000000800 */
[----:B------:R-:W-:Y:S02]  /*71e0*/  IMAD R7, R7, UR5, R6 ;  /* 0x0000000507077c24 */ /* 0x000fe4000f8e0206 */
[----:B------:R-:W-:Y:S01]  /*71f0*/  FMUL R6, R9, UR4 ;  /* 0x0000000409067c20 */ /* 0x000fe20008400000 */
[----:B------:R-:W-:Y:S01]  /*7200*/  ULDC UR4, c[0x0][0x618] ;  /* 0x0001860000047ab9 */ /* 0x000fe20000000800 */
[----:B------:R-:W-:Y:S01]  /*7210*/  ULDC UR5, c[0x0][0x154] ;  /* 0x0000550000057ab9 */ /* 0x000fe20000000800 */
[----:B------:R-:W-:-:S03]  /*7220*/  IMAD.IADD R5, R5, 0x1, R7 ;  /* 0x0000000105057824 */ /* 0x000fc600078e0207 */
[----:B------:R-:W3:Y:S02]  /*7230*/  F2I.U32.TRUNC.NTZ R6, R6 ;  /* 0x0000000600067305 */ /* 0x000ee4000020f000 */
[----:B------:R-:W-:Y:S02]  /*7240*/  SHF.R.U64 R9, R4, UR4, R5 ;  /* 0x0000000404097c19 */ /* 0x000fe40008001205 */
[----:B-1----:R-:W-:-:S05]  /*7250*/  I2FP.F32.U32 R4, R14 ;  /* 0x0000000e00047245 */ /* 0x002fca0000201000 */
[----:B------:R-:W-:Y:S01]  /*7260*/  FMUL R22, R4, UR5 ;  /* 0x0000000504167c20 */ /* 0x000fe20008400000 */
[----:B------:R-:W-:Y:S01]  /*7270*/  SHF.R.U32.HI R4, RZ, UR4, R5 ;  /* 0x00000004ff047c19 */ /* 0x000fe20008011605 */
[----:B------:R-:W-:-:S03]  /*7280*/  ULDC UR4, c[0x0][0x658] ;  /* 0x0001960000047ab9 */ /* 0x000fc60000000800 */
[--C-:B------:R-:W-:Y:S01]  /*7290*/  SHF.R.U64 R20, R9, UR6, R4.reuse ;  /* 0x0000000609147c19 */ /* 0x100fe20008001204 */
[----:B------:R-:W1:Y:S01]  /*72a0*/  F2I.U32.TRUNC.NTZ R22, R22 ;  /* 0x0000001600167305 */ /* 0x000e62000020f000 */
[----:B------:R-:W-:Y:S01]  /*72b0*/  SHF.R.U32.HI R5, RZ, UR6, R4 ;  /* 0x00000006ff057c19 */ /* 0x000fe20008011604 */
[----:B---3--:R-:W-:-:S03]  /*72c0*/  IMAD.MOV R6, RZ, RZ, -R6 ;  /* 0x000000ffff067224 */ /* 0x008fc600078e0a06 */
[----:B------:R-:W-:Y:S01]  /*72d0*/  SHF.R.U64 R18, R20, UR4, R5 ;  /* 0x0000000414127c19 */ /* 0x000fe20008001205 */
[----:B--2---:R-:W-:Y:S01]  /*72e0*/  IMAD R15, R24, R6, R15 ;  /* 0x00000006180f7224 */ /* 0x004fe200078e020f */
[----:B------:R-:W-:-:S03]  /*72f0*/  SHF.R.U32.HI R23, RZ, UR4, R5 ;  /* 0x00000004ff177c19 */ /* 0x000fc60008011605 */
[----:B------:R-:W-:Y:S02]  /*7300*/  IMAD.MOV.U32 R4, RZ, RZ, R18 ;  /* 0x000000ffff047224 */ /* 0x000fe400078e0012 */
[----:B------:R-:W-:Y:S01]  /*7310*/  IMAD.MOV.U32 R5, RZ, RZ, R23 ;  /* 0x000000ffff057224 */ /* 0x000fe200078e0017 */
[----:B-1----:R-:W-:Y:S06]  /*7320*/  @!P1 BRA `(.L_x_173) ;  /* 0x0000000000289947 */ /* 0x002fec0003800000 */
[----:B------:R-:W-:Y:S02]  /*7330*/  ULDC UR4, c[0x0][0x64c] ;  /* 0x0001930000047ab9 */ /* 0x000fe40000000800 */
[----:B------:R-:W-:-:S05]  /*7340*/  IADD3 R5, P1, R18, UR4, RZ ;  /* 0x0000000412057c10 */ /* 0x000fca000ff3e0ff */
[----:B------:R-:W-:-:S04]  /*7350*/  IMAD.X R23, RZ, RZ, R23, P1 ;  /* 0x000000ffff177224 */ /* 0x000fc800008e0617 */
[----:B------:R-:W-:-:S04]  /*7360*/  IMAD.WIDE.U32 R6, R23, UR8, RZ ;  /* 0x0000000817067c25 */ /* 0x000fc8000f8e00ff */
[----:B------:R-:W-:-:S04]  /*7370*/  IMAD.WIDE.U32 R6, P1, R5, UR9, R6 ;  /* 0x0000000905067c25 */ /* 0x000fc8000f820006 */
[----:B------:R-:W-:-:S04]  /*7380*/  IMAD.WIDE.U32 R4, R5, UR8, RZ ;  /* 0x0000000805047c25 */ /* 0x000fc8000f8e00ff */
[----:B------:R-:W-:Y:S01]  /*7390*/  IMAD.MOV.U32 R4, RZ, RZ, R7 ;  /* 0x000000ffff047224 */ /* 0x000fe200078e0007 */
[----:B------:R-:W-:Y:S01]  /*73a0*/  IADD3 RZ, P3, R5, R6, RZ ;  /* 0x0000000605ff7210 */ /* 0x000fe20007f7e0ff */
[----:B------:R-:W-:-:S04]  /*73b0*/  IMAD.X R5, RZ, RZ, RZ, P1 ;  /* 0x000000ffff057224 */ /* 0x000fc800008e06ff */
[----:B------:R-:W-:-:S08]  /*73c0*/  IMAD.WIDE.U32.X R4, R23, UR9, R4, P3 ;  /* 0x0000000917047c25 */ /* 0x000fd000098e0404 */
.L_x_173:
[----:B------:R-:W-:Y:S01]  /*73d0*/  ISETP.NE.AND P1, PT, R2, 0x1, PT ;  /* 0x000000010200780c */ /* 0x000fe20003f25270 */
[----:B------:R-:W-:Y:S01]  /*73e0*/  ULDC UR4, c[0x0][0x648] ;  /* 0x0001920000047ab9 */ /* 0x000fe20000000800 */
[----:B------:R-:W-:Y:S01]  /*73f0*/  LOP3.LUT R20, R20, UR17, RZ, 0xc0, !PT ;  /* 0x0000001114147c12 */ /* 0x000fe2000f8ec0ff */
[----:B------:R-:W-:Y:S01]  /*7400*/  IMAD.MOV R22, RZ, RZ, -R22 ;  /* 0x000000ffff167224 */ /* 0x000fe200078e0a16 */
[----:B------:R-:W-:Y:S01]  /*7410*/  SHF.R.U64 R5, R4, UR4, R5 ;  /* 0x0000000404057c19 */ /* 0x000fe20008001205 */
[----:B------:R-:W-:Y:S01]  /*7420*/  ULDC UR4, c[0x0][0x638] ;  /* 0x00018e0000047ab9 */ /* 0x000fe20000000800 */
[----:B------:R-:W-:Y:S01]  /*7430*/  LOP3.LUT R9, R9, UR16, RZ, 0xc0, !PT ;  /* 0x0000001009097c12 */ /* 0x000fe2000f8ec0ff */
[----:B------:R-:W-:Y:S01]  /*7440*/  ULDC UR5, c[0x0][0x610] ;  /* 0x0001840000057ab9 */ /* 0x000fe20000000800 */
[----:B------:R-:W-:Y:S02]  /*7450*/  IMAD.MOV.U32 R4, RZ, RZ, 0x1 ;  /* 0x00000001ff047424 */ /* 0x000fe400078e00ff */
[----:B------:R-:W-:-:S02]  /*7460*/  IMAD.MOV R7, RZ, RZ, -R5 ;  /* 0x000000ffff077224 */ /* 0x000fc400078e0a05 */
[----:B------:R-:W-:Y:S02]  /*7470*/  IMAD R20, R5, UR18, R20 ;  /* 0x0000001205147c24 */ /* 0x000fe4000f8e0214 */
[----:B0-----:R-:W-:Y:S02]  /*7480*/  @P1 IMAD R15, R21, R22, R14 ;  /* 0x00000016150f1224 */ /* 0x001fe400078e020e */
[----:B------:R-:W-:Y:S01]  /*7490*/  IMAD R18, R7, UR4, R18 ;  /* 0x0000000407127c24 */ /* 0x000fe2000f8e0212 */
[----:B------:R-:W-:Y:S01]  /*74a0*/  ULDC UR4, c[0x0][0x600] ;  /* 0x0001800000047ab9 */ /* 0x000fe20000000800 */
[----:B------:R-:W-:Y:S02]  /*74b0*/  IMAD R15, R20, UR5, R15 ;  /* 0x00000005140f7c24 */ /* 0x000fe4000f8e020f */
[----:B------:R-:W-:-:S05]  /*74c0*/  IMAD R18, R18, UR4, R9 ;  /* 0x0000000412127c24 */ /* 0x000fca000f8e0209 */
[----:B------:R-:W-:Y:S02]  /*74d0*/  SEL R9, R18, R15, !P1 ;  /* 0x0000000f12097207 */ /* 0x000fe40004800000 */
[----:B------:R-:W-:-:S07]  /*74e0*/  SEL R7, R15, R18, !P1 ;  /* 0x000000120f077207 */ /* 0x000fce0004800000 */
.L_x_171:
[----:B------:R-:W-:Y:S05]  /*74f0*/  BSYNC B1 ;  /* 0x0000000000017941 */ /* 0x000fea0003800000 */
.L_x_170:
[----:B------:R-:W-:-:S13]  /*7500*/  LOP3.LUT P1, RZ, R4, 0xff, RZ, 0xc0, !PT ;  /* 0x000000ff04ff7812 */ /* 0x000fda000782c0ff */
[----:B------:R-:W-:Y:S05]  /*7510*/  @P1 BRA `(.L_x_174) ;  /* 0xfffffff400541947 */ /* 0x000fea000383ffff */
[----:B------:R-:W-:Y:S05]  /*7520*/  BSYNC B0 ;  /* 0x0000000000007941 */ /* 0x000fea0003800000 */
.L_x_162:
[----:B------:R-:W-:-:S03]  /*7530*/  UMOV UR4, 0xffffffff ;  /* 0xffffffff00047882 */ /* 0x000fc60000000000 */
[----:B------:R-:W-:Y:S05]  /*7540*/  BRA.DIV UR4, `(.L_x_175) ;  /* 0x0000000204f47947 */ /* 0x000fea000b800000 */
[----:B------:R-:W-:-:S13]  /*7550*/  ELECT P6, URZ, PT ;  /* 0x00000000003f782f */ /* 0x000fda00038c0000 */
.L_x_188:
[----:B------:R-:W-:Y:S04]  /*7560*/  BSSY B0, `(.L_x_176) ;  /* 0x0000022000007945 */ /* 0x000fe80003800000 */
[----:B------:R-:W-:Y:S05]  /*7570*/  @!P6 BRA `(.L_x_177) ;  /* 0x000000000080e947 */ /* 0x000fea0003800000 */
[----:B------:R-:W-:-:S04]  /*7580*/  LOP3.LUT R19, R19, 0x2, RZ, 0xfc, !PT ;  /* 0x0000000213137812 */ /* 0x000fc800078efcff */
[----:B------:R-:W-:-:S13]  /*7590*/  ISETP.NE.AND P0, PT, R19, 0x3, PT ;  /* 0x000000031300780c */ /* 0x000fda0003f05270 */
[----:B------:R-:W-:Y:S05]  /*75a0*/  @!P0 BRA `(.L_x_178) ;  /* 0x0000000000048947 */ /* 0x000fea0003800000 */
[----:B------:R-:W-:Y:S01]  /*75b0*/  BPT.TRAP 0x1 ;  /* 0x000000040000795c */ /* 0x000fe20000300000 */
.L_x_178:
[----:B------:R-:W0:Y:S01]  /*75c0*/  S2R R3, SR_CgaCtaId ;  /* 0x0000000000037919 */ /* 0x000e220000008800 */
[----:B------:R-:W-:-:S04]  /*75d0*/  MOV R2, 0x400 ;  /* 0x0000040000027802 */ /* 0x000fc80000000f00 */
[----:B0-----:R-:W-:Y:S02]  /*75e0*/  LEA R3, R3, R2, 0x18 ;  /* 0x0000000203037211 */ /* 0x001fe400078ec0ff */
[----:B------:R-:W-:-:S03]  /*75f0*/  SHF.L.U32 R2, R0, 0x1f, RZ ;  /* 0x0000001f00027819 */ /* 0x000fc600000006ff */
[----:B------:R-:W-:-:S04]  /*7600*/  VIADD R3, R3, 0x18 ;  /* 0x0000001803037836 */ /* 0x000fc80000000000 */
[C---:B------:R-:W-:Y:S02]  /*7610*/  IMAD R7, R12.reuse, 0x8, R3 ;  /* 0x000000080c077824 */ /* 0x040fe400078e0203 */
[----:B------:R-:W-:Y:S02]  /*7620*/  VIADD R12, R12, 0x1 ;  /* 0x000000010c0c7836 */ /* 0x000fe40000000000 */
[----:B------:R-:W0:Y:S03]  /*7630*/  SYNCS.PHASECHK.TRANS64.TRYWAIT P0, [R7+URZ], R2 ;  /* 0x00000002070075a7 */ /* 0x000e26000800017f */
[----:B------:R-:W-:-:S04]  /*7640*/  ISETP.NE.AND P1, PT, R12, 0x3, PT ;  /* 0x000000030c00780c */ /* 0x000fc80003f25270 */
[----:B------:R-:W-:Y:S02]  /*7650*/  SEL R5, RZ, 0x1, P1 ;  /* 0x00000001ff057807 */ /* 0x000fe40000800000 */
[----:B------:R-:W-:Y:S02]  /*7660*/  SEL R12, R12, RZ, P1 ;  /* 0x000000ff0c0c7207 */ /* 0x000fe40000800000 */
[----:B------:R-:W-:-:S03]  /*7670*/  LOP3.LUT R5, R0, R5, RZ, 0x3c, !PT ;  /* 0x0000000500057212 */ /* 0x000fc600078e3cff */
[----:B------:R-:W-:Y:S01]  /*7680*/  IMAD R9, R12, 0x8, R3 ;  /* 0x000000080c097824 */ /* 0x000fe200078e0203 */
[----:B------:R-:W-:Y:S01]  /*7690*/  SHF.L.U32 R4, R5, 0x1f, RZ ;  /* 0x0000001f05047819 */ /* 0x000fe200000006ff */
[----:B0-----:R-:W-:Y:S06]  /*76a0*/  @!P0 BRA `(.L_x_179) ;  /* 0x0000000000bc8947 */ /* 0x001fec0003800000 */
.L_x_189:
[----:B------:R-:W1:Y:S01]  /*76b0*/  SYNCS.PHASECHK.TRANS64.TRYWAIT P0, [R9+URZ], R4 ;  /* 0x00000004090075a7 */ /* 0x000e62000800017f */
[----:B------:R-:W-:-:S05]  /*76c0*/  VIADD R0, R12, 0x1 ;  /* 0x000000010c007836 */ /* 0x000fca0000000000 */
[----:B------:R-:W-:-:S04]  /*76d0*/  ISETP.NE.AND P1, PT, R0, 0x3, PT ;  /* 0x000000030000780c */ /* 0x000fc80003f25270 */
[----:B0-----:R-:W-:Y:S02]  /*76e0*/  SEL R2, RZ, 0x1, P1 ;  /* 0x00000001ff027807 */ /* 0x001fe40000800000 */
[----:B------:R-:W-:Y:S02]  /*76f0*/  SEL R0, R0, RZ, P1 ;  /* 0x000000ff00007207 */ /* 0x000fe40000800000 */
[----:B------:R-:W-:Y:S01]  /*7700*/  LOP3.LUT R2, R5, R2, RZ, 0x3c, !PT ;  /* 0x0000000205027212 */ /* 0x000fe200078e3cff */
[----:B-1----:R-:W-:Y:S06]  /*7710*/  @!P0 BRA `(.L_x_180) ;  /* 0x0000000000b48947 */ /* 0x002fec0003800000 */
.L_x_190:
[----:B------:R-:W-:Y:S01]  /*7720*/  IMAD R3, R0, 0x8, R3 ;  /* 0x0000000800037824 */ /* 0x000fe200078e0203 */
[----:B------:R-:W-:-:S07]  /*7730*/  SHF.L.U32 R0, R2, 0x1f, RZ ;  /* 0x0000001f02007819 */ /* 0x000fce00000006ff */
.L_x_181:
[----:B-1----:R1:W2:Y:S02]  /*7740*/  SYNCS.PHASECHK.TRANS64.TRYWAIT P0, [R3+URZ], R0 ;  /* 0x00000000030075a7 */ /* 0x0022a4000800017f */
[----:B--2---:R-:W-:Y:S05]  /*7750*/  @!P0 NANOSLEEP.SYNCS 0x989680 ;  /* 0x009896800000895d */ /* 0x004fea0003900000 */
[----:B------:R-:W2:Y:S02]  /*7760*/  @!P0 SYNCS.PHASECHK.TRANS64 P0, [R3+URZ], R0 ;  /* 0x00000000030085a7 */ /* 0x000ea4000800007f */
[----:B--2---:R-:W-:Y:S05]  /*7770*/  @!P0 BRA `(.L_x_181) ;  /* 0xfffffffc00f08947 */ /* 0x004fea000383ffff */
.L_x_177:
[----:B------:R-:W-:Y:S05]  /*7780*/  BSYNC B0 ;  /* 0x0000000000007941 */ /* 0x000fea0003800000 */
.L_x_176:
[----:B------:R-:W-:Y:S05]  /*7790*/  EXIT ;  /* 0x000000000000794d */ /* 0x000fea0003800000 */
.L_x_17:
[----:B---3--:R3:W4:Y:S02]  /*77a0*/  SYNCS.PHASECHK.TRANS64.TRYWAIT P1, [R3+URZ], R0 ;  /* 0x00000000030075a7 */ /* 0x008724000802017f */
[----:B----4-:R-:W-:Y:S05]  /*77b0*/  @!P1 NANOSLEEP.SYNCS 0x989680 ;  /* 0x009896800000995d */ /* 0x010fea0003900000 */
[----:B------:R-:W4:Y:S02]  /*77c0*/  @!P1 SYNCS.PHASECHK.TRANS64 P1, [R3+URZ], R0 ;  /* 0x00000000030095a7 */ /* 0x000f24000802007f */
[----:B----4-:R-:W-:Y:S05]  /*77d0*/  @!P1 BRA `(.L_x_17) ;  /* 0xfffffffc00f09947 */ /* 0x010fea000383ffff */
[----:B------:R-:W-:Y:S05]  /*77e0*/  BRA `(.L_x_16) ;  /* 0xffffff9800807947 */ /* 0x000fea000383ffff */
.L_x_22:
[----:B-1----:R-:W-:-:S04]  /*77f0*/  IMAD.U32 R4, RZ, RZ, UR4 ;  /* 0x00000004ff047e24 */ /* 0x002fc8000f8e00ff */
[----:B------:R1:W2:Y:S03]  /*7800*/  SYNCS.PHASECHK.TRANS64.TRYWAIT P1, [R4+URZ], R3 ;  /* 0x00000003040075a7 */ /* 0x0002a6000802017f */
[----:B--2---:R-:W-:Y:S05]  /*7810*/  @!P1 NANOSLEEP.SYNCS 0x989680 ;  /* 0x009896800000995d */ /* 0x004fea0003900000 */
[----:B------:R-:W2:Y:S02]  /*7820*/  @!P1 SYNCS.PHASECHK.TRANS64 P1, [R4+URZ], R3 ;  /* 0x00000003040095a7 */ /* 0x000ea4000802007f */
[----:B--2---:R-:W-:Y:S05]  /*7830*/  @!P1 BRA `(.L_x_22) ;  /* 0xfffffffc00ec9947 */ /* 0x004fea000383ffff */
[----:B------:R-:W-:Y:S05]  /*7840*/  BRA `(.L_x_21) ;  /* 0xffffff9c00207947 */ /* 0x000fea000383ffff */
.L_x_163:
[----:B------:R-:W-:Y:S01]  /*7850*/  BSSY B1, `(.L_x_182) ;  /* 0x0000006000017945 */ /* 0x000fe20003800000 */
[----:B------:R-:W-:-:S07]  /*7860*/  IMAD.MOV.U32 R15, RZ, RZ, -0x1 ;  /* 0xffffffffff0f7424 */ /* 0x000fce00078e00ff */
[----:B------:R-:W-:Y:S05]  /*7870*/  WARPSYNC.COLLECTIVE R15, `(.L_x_183) ;  /* 0x000000000f0c7348 */ /* 0x000fea0003c00000 */
[----:B------:R-:W-:Y:S02]  /*7880*/  ELECT P6, UR62, PT ;  /* 0x00000000003e782f */ /* 0x000fe400038c0000 */
[----:B------:R-:W-:Y:S01]  /*7890*/  MOV R14, UR62 ;  /* 0x0000003e000e7c02 */ /* 0x000fe20008000f00 */
[----:B------:R-:W-:Y:S10]  /*78a0*/  ENDCOLLECTIVE ;  /* 0x000000000000791b */ /* 0x000ff40003800000 */
.L_x_183:
[----:B------:R-:W-:Y:S05]  /*78b0*/  BSYNC B1 ;  /* 0x0000000000017941 */ /* 0x000fea0003800000 */
.L_x_182:
[----:B------:R-:W-:Y:S05]  /*78c0*/  BRA `(.L_x_184) ;  /* 0xfffffff000747947 */ /* 0x000fea000383ffff */
.L_x_166:
[----:B0-----:R0:W1:Y:S02]  /*78d0*/  SYNCS.PHASECHK.TRANS64.TRYWAIT P1, [R14+URZ+0x18], R7 ;  /* 0x000018070e0075a7 */ /* 0x001064000802017f */
[----:B-1----:R-:W-:Y:S05]  /*78e0*/  @!P1 NANOSLEEP.SYNCS 0x989680 ;  /* 0x009896800000995d */ /* 0x002fea0003900000 */
[----:B------:R-:W1:Y:S02]  /*78f0*/  @!P1 SYNCS.PHASECHK.TRANS64 P1, [R14+URZ+0x18], R7 ;  /* 0x000018070e0095a7 */ /* 0x000e64000802007f */
[----:B-1----:R-:W-:Y:S05]  /*7900*/  @!P1 BRA `(.L_x_166) ;  /* 0xfffffffc00f09947 */ /* 0x002fea000383ffff */
[----:B------:R-:W-:Y:S05]  /*7910*/  BRA `(.L_x_185) ;  /* 0xfffffff000a87947 */ /* 0x000fea000383ffff */
.L_x_175:
[----:B------:R-:W-:Y:S01]  /*7920*/  BSSY B0, `(.L_x_186) ;  /* 0x0000006000007945 */ /* 0x000fe20003800000 */
[----:B------:R-:W-:-:S07]  /*7930*/  IMAD.MOV.U32 R15, RZ, RZ, -0x1 ;  /* 0xffffffffff0f7424 */ /* 0x000fce00078e00ff */
[----:B------:R-:W-:Y:S05]  /*7940*/  WARPSYNC.COLLECTIVE R15, `(.L_x_187) ;  /* 0x000000000f0c7348 */ /* 0x000fea0003c00000 */
[----:B------:R-:W-:Y:S02]  /*7950*/  ELECT P6, UR62, PT ;  /* 0x00000000003e782f */ /* 0x000fe400038c0000 */
[----:B------:R-:W-:Y:S01]  /*7960*/  MOV R14, UR62 ;  /* 0x0000003e000e7c02 */ /* 0x000fe20008000f00 */
[----:B------:R-:W-:Y:S10]  /*7970*/  ENDCOLLECTIVE ;  /* 0x000000000000791b */ /* 0x000ff40003800000 */
.L_x_187:
[----:B------:R-:W-:Y:S05]  /*7980*/  BSYNC B0 ;  /* 0x0000000000007941 */ /* 0x000fea0003800000 */
.L_x_186:
[----:B------:R-:W-:Y:S05]  /*7990*/  BRA `(.L_x_188) ;  /* 0xfffffff800f07947 */ /* 0x000fea000383ffff */
.L_x_179:
[----:B0-----:R0:W1:Y:S02]  /*79a0*/  SYNCS.PHASECHK.TRANS64.TRYWAIT P0, [R7+URZ], R2 ;  /* 0x00000002070075a7 */ /* 0x001064000800017f */
[----:B-1----:R-:W-:Y:S05]  /*79b0*/  @!P0 NANOSLEEP.SYNCS 0x989680 ;  /* 0x009896800000895d */ /* 0x002fea0003900000 */
[----:B------:R-:W1:Y:S02]  /*79c0*/  @!P0 SYNCS.PHASECHK.TRANS64 P0, [R7+URZ], R2 ;  /* 0x00000002070085a7 */ /* 0x000e64000800007f */
[----:B-1----:R-:W-:Y:S05]  /*79d0*/  @!P0 BRA `(.L_x_179) ;  /* 0xfffffffc00f08947 */ /* 0x002fea000383ffff */
[----:B------:R-:W-:Y:S05]  /*79e0*/  BRA `(.L_x_189) ;  /* 0xfffffffc00307947 */ /* 0x000fea000383ffff */
.L_x_180:
[----:B0-----:R0:W1:Y:S02]  /*79f0*/  SYNCS.PHASECHK.TRANS64.TRYWAIT P0, [R9+URZ], R4 ;  /* 0x00000004090075a7 */ /* 0x001064000800017f */
[----:B-1----:R-:W-:Y:S05]  /*7a00*/  @!P0 NANOSLEEP.SYNCS 0x989680 ;  /* 0x009896800000895d */ /* 0x002fea0003900000 */
[----:B------:R-:W1:Y:S02]  /*7a10*/  @!P0 SYNCS.PHASECHK.TRANS64 P0, [R9+URZ], R4 ;  /* 0x00000004090085a7 */ /* 0x000e64000800007f */
[----:B-1----:R-:W-:Y:S05]  /*7a20*/  @!P0 BRA `(.L_x_180) ;  /* 0xfffffffc00f08947 */ /* 0x002fea000383ffff */
[----:B------:R-:W-:Y:S05]  /*7a30*/  BRA `(.L_x_190) ;  /* 0xfffffffc00387947 */ /* 0x000fea000383ffff */
.L_x_191:
[----:B------:R-:W-:-:S00]  /*7a40*/  BRA `(.L_x_191) ;  /* 0xfffffffc00fc7947 */ /* 0x000fc0000383ffff */
[----:B------:R-:W-:-:S00]  /*7a50*/  NOP ;  /* 0x0000000000007918 */ /* 0x000fc00000000000 */
        /* <DEDUP_REMOVED lines=10> */
.L_x_192:


//--------------------- .nv.global.init           --------------------------
	.section	.nv.global.init,"aw",@progbits
.nv.global.init:
	.type		$str$22,@object
	.size		$str$22,($str$23 - $str$22)
$str$22:
        /*0000*/ 	.byte	0x6b, 0x5f, 0x74, 0x69, 0x6c, 0x65, 0x5f, 0x63, 0x6f, 0x75, 0x6e, 0x74, 0x20, 0x3e, 0x3d, 0x20
        /*0010*/ 	.byte	0x31, 0x00
	.type		$str$23,@object
	.size		$str$23,(__unnamed_1 - $str$23)
$str$23:
        /*0012*/ 	.byte	0x2f, 0x74, 0x6d, 0x70, 0x2f, 0x63, 0x75, 0x74, 0x6c, 0x61, 0x73, 0x73, 0x5f, 0x73, 0x77, 0x65
        /*0022*/ 	.byte	0x65, 0x70, 0x5f, 0x73, 0x72, 0x63, 0x2f, 0x69, 0x6e, 0x63, 0x6c, 0x75, 0x64, 0x65, 0x2f, 0x63
        /*0032*/ 	.byte	0x75, 0x74, 0x6c, 0x61, 0x73, 0x73, 0x2f, 0x67, 0x65, 0x6d, 0x6d, 0x2f, 0x63, 0x6f, 0x6c, 0x6c
        /*0042*/ 	.byte	0x65, 0x63, 0x74, 0x69, 0x76, 0x65, 0x2f, 0x73, 0x6d, 0x39, 0x30, 0x5f, 0x6d, 0x6d, 0x61, 0x5f
        /*0052*/ 	.byte	0x74, 0x6d, 0x61, 0x5f, 0x67, 0x6d, 0x6d, 0x61, 0x5f, 0x73, 0x73, 0x5f, 0x77, 0x61, 0x72, 0x70
        /*0062*/ 	.byte	0x73, 0x70, 0x65, 0x63, 0x69, 0x61, 0x6c, 0x69, 0x7a, 0x65, 0x64, 0x2e, 0x68, 0x70, 0x70, 0x00
	.type		__unnamed_1,@object
	.size		__unnamed_1,(.L_0 - __unnamed_1)
__unnamed_1:
        /*0072*/ 	.byte	0x76, 0x6f, 0x69, 0x64, 0x20, 0x63, 0x75, 0x74, 0x6c, 0x61, 0x73, 0x73, 0x3a, 0x3a, 0x67, 0x65
        /* <DEDUP_REMOVED lines=179> */
        /*0bb2*/ 	.byte	0x3a, 0x69, 0x64, 0x65, 0x6e, 0x74, 0x69, 0x74, 0x79, 0x5d, 0x00
.L_0:


//--------------------- .nv.shared._ZN7cutlass13device_kernelINS_4gemm6kernel13GemmUniversalIN4cute5tupleIJiiiiEEENS1_10collective13CollectiveMmaINS1_34MainloopSm90TmaGmmaWarpSpecializedILi3ENS5_IJNS4_1CILi1EEESB_SB_EEENS1_35KernelTmaWarpSpecializedCooperativeEEENS5_IJNSA_ILi128EEESF_NSA_ILi32EEEEEENS_6half_tENS5_IJlSB_lEEESI_SJ_NS4_8TiledMMAINS4_8MMA_AtomIJNS4_4SM904GMMA26MMA_64x128x16_F32F16F16_SSILNSN_5MajorE0ELSP_0ELNSN_7ScaleInE1ELSQ_1EEEEEENS4_6LayoutINS5_IJNSA_ILi2EEESB_SB_EEENS5_IJSB_NSA_ILi0EEESW_EEEEENS5_IJNS4_10UnderscoreESZ_SZ_EEEEENS4_13SM90_TMA_LOADENS4_14ComposedLayoutINS4_7SwizzleILi2ELi4ELi3EEENS4_18smem_ptr_flag_bitsILi16EEENST_INS5_IJNSA_ILi8EEESG_EEENS5_IJSG_SB_EEEEEEEvNS4_8identityES12_S1C_vS1D_EENS_8epilogue10collective6detail29Sm90TmaWarpSpecializedAdapterINS1G_15DefaultEpilogueISI_SJ_SJ_NS1F_6thread17LinearCombinationISI_Li1EffLNS1K_9ScaleType4KindE0ELNS_15FloatRoundStyleE2ESI_EENS1_15EpilogueDefaultEEEEEvvEEEEvNT_6ParamsE --------------------------
	.section	.nv.shared._ZN7cutlass13device_kernelINS_4gemm6kernel13GemmUniversalIN4cute5tupleIJiiiiEEENS1_10collective13CollectiveMmaINS1_34MainloopSm90TmaGmmaWarpSpecializedILi3ENS5_IJNS4_1CILi1EEESB_SB_EEENS1_35KernelTmaWarpSpecializedCooperativeEEENS5_IJNSA_ILi128EEESF_NSA_ILi32EEEEEENS_6half_tENS5_IJlSB_lEEESI_SJ_NS4_8TiledMMAINS4_8MMA_AtomIJNS4_4SM904GMMA26MMA_64x128x16_F32F16F16_SSILNSN_5MajorE0ELSP_0ELNSN_7ScaleInE1ELSQ_1EEEEEENS4_6LayoutINS5_IJNSA_ILi2EEESB_SB_EEENS5_IJSB_NSA_ILi0EEESW_EEEEENS5_IJNS4_10UnderscoreESZ_SZ_EEEEENS4_13SM90_TMA_LOADENS4_14ComposedLayoutINS4_7SwizzleILi2ELi4ELi3EEENS4_18smem_ptr_flag_bitsILi16EEENST_INS5_IJNSA_ILi8EEESG_EEENS5_IJSG_SB_EEEEEEEvNS4_8identityES12_S1C_vS1D_EENS_8epilogue10collective6detail29Sm90TmaWarpSpecializedAdapterINS1G_15DefaultEpilogueISI_SJ_SJ_NS1F_6thread17LinearCombinationISI_Li1EffLNS1K_9ScaleType4KindE0ELNS_15FloatRoundStyleE2ESI_EENS1_15EpilogueDefaultEEEEEvvEEEEvNT_6ParamsE,"aw",@nobits
	.sectionflags	@""
	.align	16
	.zero		1024


//--------------------- .nv.shared.reserved.0     --------------------------
	.section	.nv.shared.reserved.0,"aw",@nobits
	.weak		__nv_reservedSMEM_offset_0_alias
	.size		__nv_reservedSMEM_offset_0_alias, 0, 0
	.other		__nv_reservedSMEM_offset_0_alias,@"STO_CUDA_RESERVED_SHARED STV_DEFAULT"
__nv_reservedSMEM_offset_0_alias:
	.zero		0


//--------------------- .nv.global                --------------------------
	.section	.nv.global,"aw",@nobits
.nv.global:
	.type		_ZN39_INTERNAL_9e72f6e4_4_k_cu_0dd4e148_28224cute1_E,@object
	.size		_ZN39_INTERNAL_9e72f6e4_4_k_cu_0dd4e148_28224cute1_E,(_ZN39_INTERNAL_9e72f6e4_4_k_cu_0dd4e148_28224cuda3std3__45__cpo6cbeginE - _ZN39_INTERNAL_9e72f6e4_4_k_cu_0dd4e148_28224cute1_E)
_ZN39_INTERNAL_9e72f6e4_4_k_cu_0dd4e148_28224cute1_E:
	.zero		1
	.type		_ZN39_INTERNAL_9e72f6e4_4_k_cu_0dd4e148_28224cuda3std3__45__cpo6cbeginE,@object
	.size		_ZN39_INTERNAL_9e72f6e4_4_k_cu_0dd4e148_28224cuda3std3__45__cpo6cbeginE,(_ZN39_INTERNAL_9e72f6e4_4_k_cu_0dd4e148_28224cuda3std3__48in_placeE - _ZN39_INTERNAL_9e72f6e4_4_k_cu_0dd4e148_28224cuda3std3__45__cpo6cbeginE)
_ZN39_INTERNAL_9e72f6e4_4_k_cu_0dd4e148_28224cuda3std3__45__cpo6cbeginE:
	.zero		1
	.type		_ZN39_INTERNAL_9e72f6e4_4_k_cu_0dd4e148_28224cuda3std3__48in_placeE,@object
	.size		_ZN39_INTERNAL_9e72f6e4_4_k_cu_0dd4e148_28224cuda3std3__48in_placeE,(_ZN39_INTERNAL_9e72f6e4_4_k_cu_0dd4e148_28224cuda3std6ranges3__45__cpo9iter_moveE - _ZN39_INTERNAL_9e72f6e4_4_k_cu_0dd4e148_28224cuda3std3__48in_placeE)
_ZN39_INTERNAL_9e72f6e4_4_k_cu_0dd4e148_28224cuda3std3__48in_placeE:
	.zero		1
	.type		_ZN39_INTERNAL_9e72f6e4_4_k_cu_0dd4e148_28224cuda3std6ranges3__45__cpo9iter_moveE,@object
	.size		_ZN39_INTERNAL_9e72f6e4_4_k_cu_0dd4e148_28224cuda3std6ranges3__45__cpo9iter_moveE,(_ZN39_INTERNAL_9e72f6e4_4_k_cu_0dd4e148_28224cuda3std3__45__cpo5beginE - _ZN39_INTERNAL_9e72f6e4_4_k_cu_0dd4e148_28224cuda3std6ranges3__45__cpo9iter_moveE)
_ZN39_INTERNAL_9e72f6e4_4_k_cu_0dd4e148_28224cuda3std6ranges3__45__cpo9iter_moveE:
	.zero		1
	.type		_ZN39_INTERNAL_9e72f6e4_4_k_cu_0dd4e148_28224cuda3std3__45__cpo5beginE,@object
	.size		_ZN39_INTERNAL_9e72f6e4_4_k_cu_0dd4e148_28224cuda3std3__45__cpo5beginE,(_ZN39_INTERNAL_9e72f6e4_4_k_cu_0dd4e148_28224cuda3std3__441_GLOBAL__N__9e72f6e4_4_k_cu_0dd4e148_28226ignoreE - _ZN39_INTERNAL_9e72f6e4_4_k_cu_0dd4e148_28224cuda3std3__45__cpo5beginE)
_ZN39_INTERNAL_9e72f6e4_4_k_cu_0dd4e148_28224cuda3std3__45__cpo5beginE:
	.zero		1
	.type		_ZN39_INTERNAL_9e72f6e4_4_k_cu_0dd4e148_28224cuda3std3__441_GLOBAL__N__9e72f6e4_4_k_cu_0dd4e148_28226ignoreE,@object
	.size		_ZN39_INTERNAL_9e72f6e4_4_k_cu_0dd4e148_28224cuda3std3__441_GLOBAL__N__9e72f6e4_4_k_cu_0dd4e148_28226ignoreE,(_ZN39_INTERNAL_9e72f6e4_4_k_cu_0dd4e148_28224cute7productE - _ZN39_INTERNAL_9e72f6e4_4_k_cu_0dd4e148_28224cuda3std3__441_GLOBAL__N__9e72f6e4_4_k_cu_0dd4e148_28226ignoreE)
_ZN39_INTERNAL_9e72f6e4_4_k_cu_0dd4e148_28224cuda3std3__441_GLOBAL__N__9e72f6e4_4_k_cu_0dd4e148_28226ignoreE:
	.zero		1
	.type		_ZN39_INTERNAL_9e72f6e4_4_k_cu_0dd4e148_28224cute7productE,@object
	.size		_ZN39_INTERNAL_9e72f6e4_4_k_cu_0dd4e148_28224cute7productE,(_ZN39_INTERNAL_9e72f6e4_4_k_cu_0dd4e148_28224cuda3std3__45__cpo3endE - _ZN39_INTERNAL_9e72f6e4_4_k_cu_0dd4e148_28224cute7productE)
_ZN39_INTERNAL_9e72f6e4_4_k_cu_0dd4e148_28224cute7productE:
	.zero		1
	.type		_ZN39_INTERNAL_9e72f6e4_4_k_cu_0dd4e148_28224cuda3std3__45__cpo3endE,@object
	.size		_ZN39_INTERNAL_9e72f6e4_4_k_cu_0dd4e148_28224cuda3std3__45__cpo3endE,(_ZN39_INTERNAL_9e72f6e4_4_k_cu_0dd4e148_28224cuda3std3__419piecewise_constructE - _ZN39_INTERNAL_9e72f6e4_4_k_cu_0dd4e148_28224cuda3std3__45__cpo3endE)
_ZN39_INTERNAL_9e72f6e4_4_k_cu_0dd4e148_28224cuda3std3__45__cpo3endE:
	.zero		1
	.type		_ZN39_INTERNAL_9e72f6e4_4_k_cu_0dd4e148_28224cuda3std3__419piecewise_constructE,@object
	.size		_ZN39_INTERNAL_9e72f6e4_4_k_cu_0dd4e148_28224cuda3std3__419piecewise_constructE,(_ZN39_INTERNAL_9e72f6e4_4_k_cu_0dd4e148_28224cuda3std3__45__cpo4cendE - _ZN39_INTERNAL_9e72f6e4_4_k_cu_0dd4e148_28224cuda3std3__419piecewise_constructE)
_ZN39_INTERNAL_9e72f6e4_4_k_cu_0dd4e148_28224cuda3std3__419piecewise_constructE:
	.zero		1
	.type		_ZN39_INTERNAL_9e72f6e4_4_k_cu_0dd4e148_28224cuda3std3__45__cpo4cendE,@object
	.size		_ZN39_INTERNAL_9e72f6e4_4_k_cu_0dd4e148_28224cuda3std3__45__cpo4cendE,(_ZN39_INTERNAL_9e72f6e4_4_k_cu_0dd4e148_28224cuda3std6ranges3__45__cpo4swapE - _ZN39_INTERNAL_9e72f6e4_4_k_cu_0dd4e148_28224cuda3std3__45__cpo4cendE)
_ZN39_INTERNAL_9e72f6e4_4_k_cu_0dd4e148_28224cuda3std3__45__cpo4cendE:
	.zero		1
	.type		_ZN39_INTERNAL_9e72f6e4_4_k_cu_0dd4e148_28224cuda3std6ranges3__45__cpo4swapE,@object
	.size		_ZN39_INTERNAL_9e72f6e4_4_k_cu_0dd4e148_28224cuda3std6ranges3__45__cpo4swapE,(.L_8 - _ZN39_INTERNAL_9e72f6e4_4_k_cu_0dd4e148_28224cuda3std6ranges3__45__cpo4swapE)
_ZN39_INTERNAL_9e72f6e4_4_k_cu_0dd4e148_28224cuda3std6ranges3__45__cpo4swapE:
	.zero		1
.L_8:


//--------------------- .nv.constant0._ZN7cutlass13device_kernelINS_4gemm6kernel13GemmUniversalIN4cute5tupleIJiiiiEEENS1_10collective13CollectiveMmaINS1_34MainloopSm90TmaGmmaWarpSpecializedILi3ENS5_IJNS4_1CILi1EEESB_SB_EEENS1_35KernelTmaWarpSpecializedCooperativeEEENS5_IJNSA_ILi128EEESF_NSA_ILi32EEEEEENS_6half_tENS5_IJlSB_lEEESI_SJ_NS4_8TiledMMAINS4_8MMA_AtomIJNS4_4SM904GMMA26MMA_64x128x16_F32F16F16_SSILNSN_5MajorE0ELSP_0ELNSN_7ScaleInE1ELSQ_1EEEEEENS4_6LayoutINS5_IJNSA_ILi2EEESB_SB_EEENS5_IJSB_NSA_ILi0EEESW_EEEEENS5_IJNS4_10UnderscoreESZ_SZ_EEEEENS4_13SM90_TMA_LOADENS4_14ComposedLayoutINS4_7SwizzleILi2ELi4ELi3EEENS4_18smem_ptr_flag_bitsILi16EEENST_INS5_IJNSA_ILi8EEESG_EEENS5_IJSG_SB_EEEEEEEvNS4_8identityES12_S1C_vS1D_EENS_8epilogue10collective6detail29Sm90TmaWarpSpecializedAdapterINS1G_15DefaultEpilogueISI_SJ_SJ_NS1F_6thread17LinearCombinationISI_Li1EffLNS1K_9ScaleType4KindE0ELNS_15FloatRoundStyleE2ESI_EENS1_15EpilogueDefaultEEEEEvvEEEEvNT_6ParamsE --------------------------
	.section	.nv.constant0._ZN7cutlass13device_kernelINS_4gemm6kernel13GemmUniversalIN4cute5tupleIJiiiiEEENS1_10collective13CollectiveMmaINS1_34MainloopSm90TmaGmmaWarpSpecializedILi3ENS5_IJNS4_1CILi1EEESB_SB_EEENS1_35KernelTmaWarpSpecializedCooperativeEEENS5_IJNSA_ILi128EEESF_NSA_ILi32EEEEEENS_6half_tENS5_IJlSB_lEEESI_SJ_NS4_8TiledMMAINS4_8MMA_AtomIJNS4_4SM904GMMA26MMA_64x128x16_F32F16F16_SSILNSN_5MajorE0ELSP_0ELNSN_7ScaleInE1ELSQ_1EEEEEENS4_6LayoutINS5_IJNSA_ILi2EEESB_SB_EEENS5_IJSB_NSA_ILi0EEESW_EEEEENS5_IJNS4_10UnderscoreESZ_SZ_EEEEENS4_13SM90_TMA_LOADENS4_14ComposedLayoutINS4_7SwizzleILi2ELi4ELi3EEENS4_18smem_ptr_flag_bitsILi16EEENST_INS5_IJNSA_ILi8EEESG_EEENS5_IJSG_SB_EEEEEEEvNS4_8identityES12_S1C_vS1D_EENS_8epilogue10collective6detail29Sm90TmaWarpSpecializedAdapterINS1G_15DefaultEpilogueISI_SJ_SJ_NS1F_6thread17LinearCombinationISI_Li1EffLNS1K_9ScaleType4KindE0ELNS_15FloatRoundStyleE2ESI_EENS1_15EpilogueDefaultEEEEEvvEEEEvNT_6ParamsE,"a",@progbits
	.sectionflags	@""
	.align	4
.nv.constant0._ZN7cutlass13device_kernelINS_4gemm6kernel13GemmUniversalIN4cute5tupleIJiiiiEEENS1_10collective13CollectiveMmaINS1_34MainloopSm90TmaGmmaWarpSpecializedILi3ENS5_IJNS4_1CILi1EEESB_SB_EEENS1_35KernelTmaWarpSpecializedCooperativeEEENS5_IJNSA_ILi128EEESF_NSA_ILi32EEEEEENS_6half_tENS5_IJlSB_lEEESI_SJ_NS4_8TiledMMAINS4_8MMA_AtomIJNS4_4SM904GMMA26MMA_64x128x16_F32F16F16_SSILNSN_5MajorE0ELSP_0ELNSN_7ScaleInE1ELSQ_1EEEEEENS4_6LayoutINS5_IJNSA_ILi2EEESB_SB_EEENS5_IJSB_NSA_ILi0EEESW_EEEEENS5_IJNS4_10UnderscoreESZ_SZ_EEEEENS4_13SM90_TMA_LOADENS4_14ComposedLayoutINS4_7SwizzleILi2ELi4ELi3EEENS4_18smem_ptr_flag_bitsILi16EEENST_INS5_IJNSA_ILi8EEESG_EEENS5_IJSG_SB_EEEEEEEvNS4_8identityES12_S1C_vS1D_EENS_8epilogue10collective6detail29Sm90TmaWarpSpecializedAdapterINS1G_15DefaultEpilogueISI_SJ_SJ_NS1F_6thread17LinearCombinationISI_Li1EffLNS1K_9ScaleType4KindE0ELNS_15FloatRoundStyleE2ESI_EENS1_15EpilogueDefaultEEEEEvvEEEEvNT_6ParamsE:
	.zero		1664


//--------------------- SYMBOLS --------------------------

	.type		.nv.reservedSmem.offset0,@object
	.size		.nv.reservedSmem.offset0,0x4
	.type		__assertfail,@function
